//
// Generated by NVIDIA NVVM Compiler
//
// Compiler Build ID: CL-36424714
// Cuda compilation tools, release 13.0, V13.0.88
// Based on NVVM 20.0.0
//

.version 9.0
.target sm_100
.address_size 64

	// .globl	gemm_ptx_single_warp
// _ZZ20gemm_ptx_single_warpE6smem_A has been demoted
// _ZZ20gemm_ptx_single_warpE6smem_B has been demoted

.visible .entry gemm_ptx_single_warp(
	.param .u64 .ptr .align 1 gemm_ptx_single_warp_param_0,
	.param .u64 .ptr .align 1 gemm_ptx_single_warp_param_1,
	.param .u64 .ptr .align 1 gemm_ptx_single_warp_param_2,
	.param .u32 gemm_ptx_single_warp_param_3,
	.param .u32 gemm_ptx_single_warp_param_4,
	.param .u32 gemm_ptx_single_warp_param_5
)
{
	.reg .pred 	%p<131>;
	.reg .b16 	%rs<33>;
	.reg .b32 	%r<222>;
	.reg .b32 	%f<227>;
	.reg .b64 	%rd<74>;
	// demoted variable
	.shared .align 16 .b8 _ZZ20gemm_ptx_single_warpE6smem_A[1024];
	// demoted variable
	.shared .align 16 .b8 _ZZ20gemm_ptx_single_warpE6smem_B[1024];
	ld.param.u64 	%rd12, [gemm_ptx_single_warp_param_0];
	ld.param.u64 	%rd13, [gemm_ptx_single_warp_param_1];
	ld.param.u64 	%rd14, [gemm_ptx_single_warp_param_2];
	ld.param.u32 	%r92, [gemm_ptx_single_warp_param_3];
	ld.param.u32 	%r93, [gemm_ptx_single_warp_param_4];
	ld.param.u32 	%r94, [gemm_ptx_single_warp_param_5];
	cvta.to.global.u64 	%rd1, %rd13;
	cvta.to.global.u64 	%rd2, %rd12;
	cvta.to.global.u64 	%rd3, %rd14;
	mov.u32 	%r1, %tid.x;
	and.b32  	%r2, %r1, 31;
	mov.u32 	%r95, %ctaid.y;
	shl.b32 	%r3, %r95, 5;
	mov.u32 	%r96, %ctaid.x;
	shl.b32 	%r4, %r96, 5;
	setp.lt.s32 	%p1, %r94, 1;
	mov.f32 	%f163, 0f00000000;
	mov.f32 	%f164, %f163;
	mov.f32 	%f165, %f163;
	mov.f32 	%f166, %f163;
	mov.f32 	%f167, %f163;
	mov.f32 	%f168, %f163;
	mov.f32 	%f169, %f163;
	mov.f32 	%f170, %f163;
	mov.f32 	%f171, %f163;
	mov.f32 	%f172, %f163;
	mov.f32 	%f173, %f163;
	mov.f32 	%f174, %f163;
	mov.f32 	%f175, %f163;
	mov.f32 	%f176, %f163;
	mov.f32 	%f177, %f163;
	mov.f32 	%f178, %f163;
	mov.f32 	%f179, %f163;
	mov.f32 	%f180, %f163;
	mov.f32 	%f181, %f163;
	mov.f32 	%f182, %f163;
	mov.f32 	%f183, %f163;
	mov.f32 	%f184, %f163;
	mov.f32 	%f185, %f163;
	mov.f32 	%f186, %f163;
	mov.f32 	%f187, %f163;
	mov.f32 	%f188, %f163;
	mov.f32 	%f189, %f163;
	mov.f32 	%f190, %f163;
	mov.f32 	%f191, %f163;
	mov.f32 	%f192, %f163;
	mov.f32 	%f193, %f163;
	mov.f32 	%f194, %f163;
	@%p1 bra 	$L__BB0_67;
	add.s32 	%r5, %r3, %r2;
	shl.b32 	%r98, %r2, 5;
	mov.u32 	%r99, _ZZ20gemm_ptx_single_warpE6smem_A;
	add.s32 	%r6, %r99, %r98;
	mul.lo.s32 	%r204, %r94, %r5;
	add.s32 	%r8, %r4, %r2;
	shl.b32 	%r100, %r2, 1;
	mov.u32 	%r101, _ZZ20gemm_ptx_single_warpE6smem_B;
	add.s32 	%r9, %r101, %r100;
	and.b32  	%r102, %r1, 16;
	add.s32 	%r103, %r99, %r102;
	shl.b32 	%r104, %r1, 6;
	and.b32  	%r105, %r104, 960;
	add.s32 	%r10, %r101, %r105;
	shl.b32 	%r106, %r1, 5;
	and.b32  	%r107, %r106, 480;
	add.s32 	%r11, %r103, %r107;
	mad.lo.s32 	%r220, %r93, 15, %r8;
	mad.lo.s32 	%r219, %r93, 14, %r8;
	mad.lo.s32 	%r218, %r93, 13, %r8;
	mad.lo.s32 	%r217, %r93, 12, %r8;
	mad.lo.s32 	%r216, %r93, 11, %r8;
	mad.lo.s32 	%r215, %r93, 10, %r8;
	mad.lo.s32 	%r214, %r93, 9, %r8;
	shl.b32 	%r108, %r93, 3;
	add.s32 	%r213, %r8, %r108;
	mad.lo.s32 	%r212, %r93, 7, %r8;
	mad.lo.s32 	%r211, %r93, 6, %r8;
	mad.lo.s32 	%r210, %r93, 5, %r8;
	shl.b32 	%r109, %r93, 2;
	add.s32 	%r209, %r8, %r109;
	mad.lo.s32 	%r208, %r93, 3, %r8;
	shl.b32 	%r110, %r93, 1;
	add.s32 	%r207, %r8, %r110;
	add.s32 	%r206, %r8, %r93;
	mul.wide.u32 	%rd15, %r204, 2;
	add.s64 	%rd16, %rd15, %rd2;
	add.s64 	%rd73, %rd16, 16;
	mov.b32 	%r221, 0;
	mov.f32 	%f163, 0f00000000;
	mov.u32 	%r205, %r8;
$L__BB0_2:
	setp.lt.s32 	%p2, %r5, %r92;
	setp.lt.s32 	%p3, %r221, %r94;
	and.pred  	%p4, %p2, %p3;
	@%p4 bra 	$L__BB0_3;
	bra.uni 	$L__BB0_4;
$L__BB0_3:
	ld.param.u64 	%rd72, [gemm_ptx_single_warp_param_0];
	cvta.to.global.u64 	%rd17, %rd72;
	mul.wide.u32 	%rd18, %r204, 2;
	add.s64 	%rd19, %rd17, %rd18;
	ld.global.nc.u16 	%rs1, [%rd19];
	st.shared.u16 	[%r6], %rs1;
$L__BB0_4:
	setp.ge.s32 	%p5, %r221, %r94;
	setp.ge.s32 	%p6, %r8, %r93;
	or.pred  	%p7, %p5, %p6;
	@%p7 bra 	$L__BB0_6;
	mul.wide.s32 	%rd20, %r205, 2;
	add.s64 	%rd21, %rd1, %rd20;
	ld.global.nc.u16 	%rs2, [%rd21];
	st.shared.u16 	[%r9], %rs2;
$L__BB0_6:
	setp.ge.s32 	%p8, %r5, %r92;
	add.s32 	%r52, %r221, 1;
	setp.ge.s32 	%p9, %r52, %r94;
	or.pred  	%p10, %p8, %p9;
	@%p10 bra 	$L__BB0_8;
	ld.global.nc.u16 	%rs3, [%rd73+-14];
	st.shared.u16 	[%r6+2], %rs3;
$L__BB0_8:
	or.pred  	%p13, %p9, %p6;
	@%p13 bra 	$L__BB0_10;
	mul.wide.s32 	%rd22, %r206, 2;
	add.s64 	%rd23, %rd1, %rd22;
	ld.global.nc.u16 	%rs4, [%rd23];
	st.shared.u16 	[%r9+64], %rs4;
$L__BB0_10:
	add.s32 	%r53, %r52, 1;
	setp.ge.s32 	%p15, %r53, %r94;
	or.pred  	%p16, %p8, %p15;
	@%p16 bra 	$L__BB0_12;
	ld.global.nc.u16 	%rs5, [%rd73+-12];
	st.shared.u16 	[%r6+4], %rs5;
$L__BB0_12:
	or.pred  	%p19, %p15, %p6;
	@%p19 bra 	$L__BB0_14;
	mul.wide.s32 	%rd24, %r207, 2;
	add.s64 	%rd25, %rd1, %rd24;
	ld.global.nc.u16 	%rs6, [%rd25];
	st.shared.u16 	[%r9+128], %rs6;
$L__BB0_14:
	add.s32 	%r54, %r53, 1;
	setp.ge.s32 	%p21, %r54, %r94;
	or.pred  	%p22, %p8, %p21;
	@%p22 bra 	$L__BB0_16;
	ld.global.nc.u16 	%rs7, [%rd73+-10];
	st.shared.u16 	[%r6+6], %rs7;
$L__BB0_16:
	or.pred  	%p25, %p21, %p6;
	@%p25 bra 	$L__BB0_18;
	mul.wide.s32 	%rd26, %r208, 2;
	add.s64 	%rd27, %rd1, %rd26;
	ld.global.nc.u16 	%rs8, [%rd27];
	st.shared.u16 	[%r9+192], %rs8;
$L__BB0_18:
	add.s32 	%r55, %r54, 1;
	setp.ge.s32 	%p27, %r55, %r94;
	or.pred  	%p28, %p8, %p27;
	@%p28 bra 	$L__BB0_20;
	ld.global.nc.u16 	%rs9, [%rd73+-8];
	st.shared.u16 	[%r6+8], %rs9;
$L__BB0_20:
	or.pred  	%p31, %p27, %p6;
	@%p31 bra 	$L__BB0_22;
	mul.wide.s32 	%rd28, %r209, 2;
	add.s64 	%rd29, %rd1, %rd28;
	ld.global.nc.u16 	%rs10, [%rd29];
	st.shared.u16 	[%r9+256], %rs10;
$L__BB0_22:
	add.s32 	%r56, %r55, 1;
	setp.ge.s32 	%p33, %r56, %r94;
	or.pred  	%p34, %p8, %p33;
	@%p34 bra 	$L__BB0_24;
	ld.global.nc.u16 	%rs11, [%rd73+-6];
	st.shared.u16 	[%r6+10], %rs11;
$L__BB0_24:
	or.pred  	%p37, %p33, %p6;
	@%p37 bra 	$L__BB0_26;
	mul.wide.s32 	%rd30, %r210, 2;
	add.s64 	%rd31, %rd1, %rd30;
	ld.global.nc.u16 	%rs12, [%rd31];
	st.shared.u16 	[%r9+320], %rs12;
$L__BB0_26:
	add.s32 	%r57, %r56, 1;
	setp.ge.s32 	%p39, %r57, %r94;
	or.pred  	%p40, %p8, %p39;
	@%p40 bra 	$L__BB0_28;
	ld.global.nc.u16 	%rs13, [%rd73+-4];
	st.shared.u16 	[%r6+12], %rs13;
$L__BB0_28:
	or.pred  	%p43, %p39, %p6;
	@%p43 bra 	$L__BB0_30;
	mul.wide.s32 	%rd32, %r211, 2;
	add.s64 	%rd33, %rd1, %rd32;
	ld.global.nc.u16 	%rs14, [%rd33];
	st.shared.u16 	[%r9+384], %rs14;
$L__BB0_30:
	add.s32 	%r58, %r57, 1;
	setp.ge.s32 	%p45, %r58, %r94;
	or.pred  	%p46, %p8, %p45;
	@%p46 bra 	$L__BB0_32;
	ld.global.nc.u16 	%rs15, [%rd73+-2];
	st.shared.u16 	[%r6+14], %rs15;
$L__BB0_32:
	or.pred  	%p49, %p45, %p6;
	@%p49 bra 	$L__BB0_34;
	mul.wide.s32 	%rd34, %r212, 2;
	add.s64 	%rd35, %rd1, %rd34;
	ld.global.nc.u16 	%rs16, [%rd35];
	st.shared.u16 	[%r9+448], %rs16;
$L__BB0_34:
	add.s32 	%r59, %r58, 1;
	setp.ge.s32 	%p51, %r59, %r94;
	or.pred  	%p52, %p8, %p51;
	@%p52 bra 	$L__BB0_36;
	ld.global.nc.u16 	%rs17, [%rd73];
	st.shared.u16 	[%r6+16], %rs17;
$L__BB0_36:
	or.pred  	%p55, %p51, %p6;
	@%p55 bra 	$L__BB0_38;
	mul.wide.s32 	%rd36, %r213, 2;
	add.s64 	%rd37, %rd1, %rd36;
	ld.global.nc.u16 	%rs18, [%rd37];
	st.shared.u16 	[%r9+512], %rs18;
$L__BB0_38:
	add.s32 	%r60, %r59, 1;
	setp.ge.s32 	%p57, %r60, %r94;
	or.pred  	%p58, %p8, %p57;
	@%p58 bra 	$L__BB0_40;
	ld.global.nc.u16 	%rs19, [%rd73+2];
	st.shared.u16 	[%r6+18], %rs19;
$L__BB0_40:
	or.pred  	%p61, %p57, %p6;
	@%p61 bra 	$L__BB0_42;
	mul.wide.s32 	%rd38, %r214, 2;
	add.s64 	%rd39, %rd1, %rd38;
	ld.global.nc.u16 	%rs20, [%rd39];
	st.shared.u16 	[%r9+576], %rs20;
$L__BB0_42:
	add.s32 	%r61, %r60, 1;
	setp.ge.s32 	%p63, %r61, %r94;
	or.pred  	%p64, %p8, %p63;
	@%p64 bra 	$L__BB0_44;
	ld.global.nc.u16 	%rs21, [%rd73+4];
	st.shared.u16 	[%r6+20], %rs21;
$L__BB0_44:
	or.pred  	%p67, %p63, %p6;
	@%p67 bra 	$L__BB0_46;
	mul.wide.s32 	%rd40, %r215, 2;
	add.s64 	%rd41, %rd1, %rd40;
	ld.global.nc.u16 	%rs22, [%rd41];
	st.shared.u16 	[%r9+640], %rs22;
$L__BB0_46:
	add.s32 	%r62, %r61, 1;
	setp.ge.s32 	%p69, %r62, %r94;
	or.pred  	%p70, %p8, %p69;
	@%p70 bra 	$L__BB0_48;
	ld.global.nc.u16 	%rs23, [%rd73+6];
	st.shared.u16 	[%r6+22], %rs23;
$L__BB0_48:
	or.pred  	%p73, %p69, %p6;
	@%p73 bra 	$L__BB0_50;
	mul.wide.s32 	%rd42, %r216, 2;
	add.s64 	%rd43, %rd1, %rd42;
	ld.global.nc.u16 	%rs24, [%rd43];
	st.shared.u16 	[%r9+704], %rs24;
$L__BB0_50:
	add.s32 	%r63, %r62, 1;
	setp.ge.s32 	%p75, %r63, %r94;
	or.pred  	%p76, %p8, %p75;
	@%p76 bra 	$L__BB0_52;
	ld.global.nc.u16 	%rs25, [%rd73+8];
	st.shared.u16 	[%r6+24], %rs25;
$L__BB0_52:
	or.pred  	%p79, %p75, %p6;
	@%p79 bra 	$L__BB0_54;
	mul.wide.s32 	%rd44, %r217, 2;
	add.s64 	%rd45, %rd1, %rd44;
	ld.global.nc.u16 	%rs26, [%rd45];
	st.shared.u16 	[%r9+768], %rs26;
$L__BB0_54:
	add.s32 	%r64, %r63, 1;
	setp.ge.s32 	%p81, %r64, %r94;
	or.pred  	%p82, %p8, %p81;
	@%p82 bra 	$L__BB0_56;
	ld.global.nc.u16 	%rs27, [%rd73+10];
	st.shared.u16 	[%r6+26], %rs27;
$L__BB0_56:
	or.pred  	%p85, %p81, %p6;
	@%p85 bra 	$L__BB0_58;
	mul.wide.s32 	%rd46, %r218, 2;
	add.s64 	%rd47, %rd1, %rd46;
	ld.global.nc.u16 	%rs28, [%rd47];
	st.shared.u16 	[%r9+832], %rs28;
$L__BB0_58:
	add.s32 	%r65, %r64, 1;
	setp.ge.s32 	%p87, %r65, %r94;
	or.pred  	%p88, %p8, %p87;
	@%p88 bra 	$L__BB0_60;
	ld.global.nc.u16 	%rs29, [%rd73+12];
	st.shared.u16 	[%r6+28], %rs29;
$L__BB0_60:
	or.pred  	%p91, %p87, %p6;
	@%p91 bra 	$L__BB0_62;
	mul.wide.s32 	%rd48, %r219, 2;
	add.s64 	%rd49, %rd1, %rd48;
	ld.global.nc.u16 	%rs30, [%rd49];
	st.shared.u16 	[%r9+896], %rs30;
$L__BB0_62:
	add.s32 	%r66, %r65, 1;
	setp.ge.s32 	%p93, %r66, %r94;
	or.pred  	%p94, %p8, %p93;
	@%p94 bra 	$L__BB0_64;
	ld.global.nc.u16 	%rs31, [%rd73+14];
	st.shared.u16 	[%r6+30], %rs31;
$L__BB0_64:
	or.pred  	%p97, %p93, %p6;
	@%p97 bra 	$L__BB0_66;
	mul.wide.s32 	%rd50, %r220, 2;
	add.s64 	%rd51, %rd1, %rd50;
	ld.global.nc.u16 	%rs32, [%rd51];
	st.shared.u16 	[%r9+960], %rs32;
$L__BB0_66:
	add.s32 	%r156, %r11, 512;
	add.s32 	%r186, %r10, 48;
	add.s32 	%r177, %r10, 32;
	add.s32 	%r168, %r10, 16;
	bar.sync 	0;
	// begin inline asm
	ldmatrix.sync.aligned.m8n8.x4.shared.b16 {%r111, %r112, %r113, %r114}, [%r11];
	// end inline asm
	// begin inline asm
	ldmatrix.sync.aligned.m8n8.x2.trans.shared.b16 {%r116, %r117}, [%r10];
	// end inline asm
	// begin inline asm
	mma.sync.aligned.m16n8k16.row.col.f32.f16.f16.f32 {%f194, %f193, %f192, %f191}, {%r111, %r112, %r113, %r114}, {%r116, %r117}, {%f194, %f193, %f192, %f191};
	// end inline asm
	// begin inline asm
	ldmatrix.sync.aligned.m8n8.x2.trans.shared.b16 {%r125, %r126}, [%r168];
	// end inline asm
	// begin inline asm
	mma.sync.aligned.m16n8k16.row.col.f32.f16.f16.f32 {%f190, %f189, %f188, %f187}, {%r111, %r112, %r113, %r114}, {%r125, %r126}, {%f190, %f189, %f188, %f187};
	// end inline asm
	// begin inline asm
	ldmatrix.sync.aligned.m8n8.x2.trans.shared.b16 {%r134, %r135}, [%r177];
	// end inline asm
	// begin inline asm
	mma.sync.aligned.m16n8k16.row.col.f32.f16.f16.f32 {%f186, %f185, %f184, %f183}, {%r111, %r112, %r113, %r114}, {%r134, %r135}, {%f186, %f185, %f184, %f183};
	// end inline asm
	// begin inline asm
	ldmatrix.sync.aligned.m8n8.x2.trans.shared.b16 {%r143, %r144}, [%r186];
	// end inline asm
	// begin inline asm
	mma.sync.aligned.m16n8k16.row.col.f32.f16.f16.f32 {%f182, %f181, %f180, %f179}, {%r111, %r112, %r113, %r114}, {%r143, %r144}, {%f182, %f181, %f180, %f179};
	// end inline asm
	// begin inline asm
	ldmatrix.sync.aligned.m8n8.x4.shared.b16 {%r152, %r153, %r154, %r155}, [%r156];
	// end inline asm
	// begin inline asm
	ldmatrix.sync.aligned.m8n8.x2.trans.shared.b16 {%r157, %r158}, [%r10];
	// end inline asm
	// begin inline asm
	mma.sync.aligned.m16n8k16.row.col.f32.f16.f16.f32 {%f178, %f177, %f176, %f175}, {%r152, %r153, %r154, %r155}, {%r157, %r158}, {%f178, %f177, %f176, %f175};
	// end inline asm
	// begin inline asm
	ldmatrix.sync.aligned.m8n8.x2.trans.shared.b16 {%r166, %r167}, [%r168];
	// end inline asm
	// begin inline asm
	mma.sync.aligned.m16n8k16.row.col.f32.f16.f16.f32 {%f174, %f173, %f172, %f171}, {%r152, %r153, %r154, %r155}, {%r166, %r167}, {%f174, %f173, %f172, %f171};
	// end inline asm
	// begin inline asm
	ldmatrix.sync.aligned.m8n8.x2.trans.shared.b16 {%r175, %r176}, [%r177];
	// end inline asm
	// begin inline asm
	mma.sync.aligned.m16n8k16.row.col.f32.f16.f16.f32 {%f170, %f169, %f168, %f167}, {%r152, %r153, %r154, %r155}, {%r175, %r176}, {%f170, %f169, %f168, %f167};
	// end inline asm
	// begin inline asm
	ldmatrix.sync.aligned.m8n8.x2.trans.shared.b16 {%r184, %r185}, [%r186];
	// end inline asm
	// begin inline asm
	mma.sync.aligned.m16n8k16.row.col.f32.f16.f16.f32 {%f166, %f165, %f164, %f163}, {%r152, %r153, %r154, %r155}, {%r184, %r185}, {%f166, %f165, %f164, %f163};
	// end inline asm
	bar.sync 	0;
	shl.b32 	%r193, %r93, 4;
	add.s32 	%r220, %r220, %r193;
	add.s32 	%r219, %r219, %r193;
	add.s32 	%r218, %r218, %r193;
	add.s32 	%r217, %r217, %r193;
	add.s32 	%r216, %r216, %r193;
	add.s32 	%r215, %r215, %r193;
	add.s32 	%r214, %r214, %r193;
	add.s32 	%r213, %r213, %r193;
	add.s32 	%r212, %r212, %r193;
	add.s32 	%r211, %r211, %r193;
	add.s32 	%r210, %r210, %r193;
	add.s32 	%r209, %r209, %r193;
	add.s32 	%r208, %r208, %r193;
	add.s32 	%r207, %r207, %r193;
	add.s32 	%r206, %r206, %r193;
	add.s32 	%r205, %r205, %r193;
	add.s32 	%r204, %r204, 16;
	add.s64 	%rd73, %rd73, 32;
	add.s32 	%r221, %r66, 1;
	setp.lt.s32 	%p98, %r221, %r94;
	@%p98 bra 	$L__BB0_2;
$L__BB0_67:
	and.b32  	%r195, %r1, 31;
	shr.u32 	%r196, %r195, 2;
	add.s32 	%r45, %r196, %r3;
	shl.b32 	%r197, %r1, 1;
	and.b32  	%r198, %r197, 6;
	add.s32 	%r46, %r198, %r4;
	setp.lt.s32 	%p99, %r45, %r92;
	mul.lo.s32 	%r47, %r45, %r93;
	add.s32 	%r48, %r45, 8;
	shl.b32 	%r49, %r93, 3;
	add.s32 	%r50, %r47, %r49;
	add.s32 	%r51, %r46, 1;
	setp.lt.s32 	%p100, %r51, %r93;
	and.pred  	%p101, %p99, %p100;
	@%p101 bra 	$L__BB0_68;
	bra.uni 	$L__BB0_70;
$L__BB0_68:
	setp.ge.s32 	%p102, %r48, %r92;
	add.s32 	%r199, %r46, %r47;
	mul.wide.s32 	%rd52, %r199, 4;
	add.s64 	%rd53, %rd3, %rd52;
	st.global.f32 	[%rd53], %f194;
	st.global.f32 	[%rd53+4], %f193;
	@%p102 bra 	$L__BB0_70;
	add.s32 	%r200, %r46, %r50;
	mul.wide.s32 	%rd54, %r200, 4;
	add.s64 	%rd55, %rd3, %rd54;
	st.global.f32 	[%rd55], %f192;
	st.global.f32 	[%rd55+4], %f191;
$L__BB0_70:
	setp.ge.s32 	%p103, %r45, %r92;
	add.s32 	%r85, %r46, 9;
	setp.ge.s32 	%p104, %r85, %r93;
	cvt.s64.s32 	%rd56, %r47;
	cvt.s64.s32 	%rd7, %r46;
	add.s64 	%rd57, %rd7, %rd56;
	shl.b64 	%rd58, %rd57, 2;
	add.s64 	%rd8, %rd3, %rd58;
	cvt.s64.s32 	%rd59, %r50;
	add.s64 	%rd60, %rd7, %rd59;
	shl.b64 	%rd61, %rd60, 2;
	add.s64 	%rd9, %rd3, %rd61;
	or.pred  	%p105, %p103, %p104;
	@%p105 bra 	$L__BB0_73;
	setp.ge.s32 	%p106, %r48, %r92;
	st.global.f32 	[%rd8+32], %f190;
	st.global.f32 	[%rd8+36], %f189;
	@%p106 bra 	$L__BB0_73;
	st.global.f32 	[%rd9+32], %f188;
	st.global.f32 	[%rd9+36], %f187;
$L__BB0_73:
	setp.ge.s32 	%p107, %r45, %r92;
	add.s32 	%r86, %r46, 17;
	setp.ge.s32 	%p108, %r86, %r93;
	or.pred  	%p109, %p107, %p108;
	@%p109 bra 	$L__BB0_76;
	setp.ge.s32 	%p110, %r48, %r92;
	st.global.f32 	[%rd8+64], %f186;
	st.global.f32 	[%rd8+68], %f185;
	@%p110 bra 	$L__BB0_76;
	st.global.f32 	[%rd9+64], %f184;
	st.global.f32 	[%rd9+68], %f183;
$L__BB0_76:
	setp.ge.s32 	%p111, %r45, %r92;
	add.s32 	%r87, %r46, 25;
	setp.ge.s32 	%p112, %r87, %r93;
	or.pred  	%p113, %p111, %p112;
	@%p113 bra 	$L__BB0_79;
	setp.ge.s32 	%p114, %r48, %r92;
	st.global.f32 	[%rd8+96], %f182;
	st.global.f32 	[%rd8+100], %f181;
	@%p114 bra 	$L__BB0_79;
	st.global.f32 	[%rd9+96], %f180;
	st.global.f32 	[%rd9+100], %f179;
$L__BB0_79:
	setp.ge.s32 	%p115, %r51, %r93;
	add.s32 	%r88, %r45, 16;
	setp.ge.s32 	%p116, %r88, %r92;
	shl.b32 	%r201, %r93, 4;
	add.s32 	%r89, %r201, %r47;
	add.s32 	%r90, %r45, 24;
	add.s32 	%r91, %r89, %r49;
	or.pred  	%p117, %p116, %p115;
	@%p117 bra 	$L__BB0_82;
	setp.ge.s32 	%p118, %r90, %r92;
	add.s32 	%r202, %r46, %r89;
	mul.wide.s32 	%rd62, %r202, 4;
	add.s64 	%rd63, %rd3, %rd62;
	st.global.f32 	[%rd63], %f178;
	st.global.f32 	[%rd63+4], %f177;
	@%p118 bra 	$L__BB0_82;
	add.s32 	%r203, %r46, %r91;
	mul.wide.s32 	%rd64, %r203, 4;
	add.s64 	%rd65, %rd3, %rd64;
	st.global.f32 	[%rd65], %f176;
	st.global.f32 	[%rd65+4], %f175;
$L__BB0_82:
	setp.ge.s32 	%p119, %r88, %r92;
	setp.ge.s32 	%p120, %r85, %r93;
	cvt.s64.s32 	%rd66, %r89;
	add.s64 	%rd67, %rd7, %rd66;
	shl.b64 	%rd68, %rd67, 2;
	add.s64 	%rd10, %rd3, %rd68;
	cvt.s64.s32 	%rd69, %r91;
	add.s64 	%rd70, %rd7, %rd69;
	shl.b64 	%rd71, %rd70, 2;
	add.s64 	%rd11, %rd3, %rd71;
	or.pred  	%p121, %p119, %p120;
	@%p121 bra 	$L__BB0_85;
	setp.ge.s32 	%p122, %r90, %r92;
	st.global.f32 	[%rd10+32], %f174;
	st.global.f32 	[%rd10+36], %f173;
	@%p122 bra 	$L__BB0_85;
	st.global.f32 	[%rd11+32], %f172;
	st.global.f32 	[%rd11+36], %f171;
$L__BB0_85:
	setp.ge.s32 	%p123, %r88, %r92;
	setp.ge.s32 	%p124, %r86, %r93;
	or.pred  	%p125, %p123, %p124;
	@%p125 bra 	$L__BB0_88;
	setp.ge.s32 	%p126, %r90, %r92;
	st.global.f32 	[%rd10+64], %f170;
	st.global.f32 	[%rd10+68], %f169;
	@%p126 bra 	$L__BB0_88;
	st.global.f32 	[%rd11+64], %f168;
	st.global.f32 	[%rd11+68], %f167;
$L__BB0_88:
	setp.ge.s32 	%p127, %r88, %r92;
	setp.ge.s32 	%p128, %r87, %r93;
	or.pred  	%p129, %p127, %p128;
	@%p129 bra 	$L__BB0_91;
	setp.ge.s32 	%p130, %r90, %r92;
	st.global.f32 	[%rd10+96], %f166;
	st.global.f32 	[%rd10+100], %f165;
	@%p130 bra 	$L__BB0_91;
	st.global.f32 	[%rd11+96], %f164;
	st.global.f32 	[%rd11+100], %f163;
$L__BB0_91:
	ret;

}


// ===== COMPILED SASS (sm_100) =====

	.target	sm_100

	.elftype	@"ET_EXEC"


//--------------------- .note.nv.tkinfo           --------------------------
	.section	.note.nv.tkinfo,"",@"SHT_NOTE"
	.sectionflags	@"SHF_NOTE_NV_TKINFO"
	.tkinfo
        /*0018*/ 	.word	0x00000002
        /*0030*/ 	.string	""
        /*0030*/ 	.string	"ptxas"
        /*0030*/ 	.string	"Cuda compilation tools, release 13.0, V13.0.88"
        /*0030*/ 	.string	"Build cuda_13.0.r13.0/compiler.36424714_0"
        /*0030*/ 	.string	"-arch sm_100 -m 64 "



//--------------------- .note.nv.cuinfo           --------------------------
	.section	.note.nv.cuinfo,"",@"SHT_NOTE"
	.sectionflags	@"SHF_NOTE_NV_CUINFO"
        /*0018*/ 	.short	0x0002
        /*001a*/ 	.short	0x0064
        /*001c*/ 	.short	0x0082
	.zero		2


//--------------------- .nv.info                  --------------------------
	.section	.nv.info,"",@"SHT_CUDA_INFO"
	.align	4


	//----- nvinfo : EIATTR_REGCOUNT
	.align		4
        /*0000*/ 	.byte	0x04, 0x2f
        /*0002*/ 	.short	(.L_1 - .L_0)
	.align		4
.L_0:
        /*0004*/ 	.word	index@(gemm_ptx_single_warp)
        /*0008*/ 	.word	0x00000050


	//----- nvinfo : EIATTR_FRAME_SIZE
	.align		4
.L_1:
        /*000c*/ 	.byte	0x04, 0x11
        /*000e*/ 	.short	(.L_3 - .L_2)
	.align		4
.L_2:
        /*0010*/ 	.word	index@(gemm_ptx_single_warp)
        /*0014*/ 	.word	0x00000000


	//----- nvinfo : EIATTR_MIN_STACK_SIZE
	.align		4
.L_3:
        /*0018*/ 	.byte	0x04, 0x12
        /*001a*/ 	.short	(.L_5 - .L_4)
	.align		4
.L_4:
        /*001c*/ 	.word	index@(gemm_ptx_single_warp)
        /*0020*/ 	.word	0x00000000
.L_5:


//--------------------- .nv.compat                --------------------------
	.section	.nv.compat,"",@"SHT_CUDA_COMPAT_INFO"
	.align	4
        /*0000*/ 	.byte	0x02, 0x09, 0x00, 0x00, 0x02, 0x02, 0x01, 0x00, 0x02, 0x05, 0x05, 0x00, 0x03, 0x07, 0x01, 0x01
        /*0010*/ 	.byte	0x02, 0x03, 0x00, 0x00, 0x02, 0x06, 0x01, 0x00, 0x04, 0x0b, 0x08, 0x00, 0x09, 0x00, 0x00, 0x00
        /*0020*/ 	.byte	0x00, 0x00, 0x00, 0x00


//--------------------- .nv.info.gemm_ptx_single_warp --------------------------
	.section	.nv.info.gemm_ptx_single_warp,"",@"SHT_CUDA_INFO"
	.sectionflags	@""
	.align	4


	//----- nvinfo : EIATTR_CUDA_API_VERSION
	.align		4
        /*0000*/ 	.byte	0x04, 0x37
        /*0002*/ 	.short	(.L_7 - .L_6)
.L_6:
        /*0004*/ 	.word	0x00000082


	//----- nvinfo : EIATTR_KPARAM_INFO
	.align		4
.L_7:
        /*0008*/ 	.byte	0x04, 0x17
        /*000a*/ 	.short	(.L_9 - .L_8)
.L_8:
        /*000c*/ 	.word	0x00000000
        /*0010*/ 	.short	0x0005
        /*0012*/ 	.short	0x0020
        /*0014*/ 	.byte	0x00, 0xf0, 0x11, 0x00


	//----- nvinfo : EIATTR_KPARAM_INFO
	.align		4
.L_9:
        /*0018*/ 	.byte	0x04, 0x17
        /*001a*/ 	.short	(.L_11 - .L_10)
.L_10:
        /*001c*/ 	.word	0x00000000
        /*0020*/ 	.short	0x0004
        /*0022*/ 	.short	0x001c
        /*0024*/ 	.byte	0x00, 0xf0, 0x11, 0x00


	//----- nvinfo : EIATTR_KPARAM_INFO
	.align		4
.L_11:
        /*0028*/ 	.byte	0x04, 0x17
        /*002a*/ 	.short	(.L_13 - .L_12)
.L_12:
        /*002c*/ 	.word	0x00000000
        /*0030*/ 	.short	0x0003
        /*0032*/ 	.short	0x0018
        /*0034*/ 	.byte	0x00, 0xf0, 0x11, 0x00


	//----- nvinfo : EIATTR_KPARAM_INFO
	.align		4
.L_13:
        /*0038*/ 	.byte	0x04, 0x17
        /*003a*/ 	.short	(.L_15 - .L_14)
.L_14:
        /*003c*/ 	.word	0x00000000
        /*0040*/ 	.short	0x0002
        /*0042*/ 	.short	0x0010
        /*0044*/ 	.byte	0x00, 0xf5, 0x21, 0x00


	//----- nvinfo : EIATTR_KPARAM_INFO
	.align		4
.L_15:
        /*0048*/ 	.byte	0x04, 0x17
        /*004a*/ 	.short	(.L_17 - .L_16)
.L_16:
        /*004c*/ 	.word	0x00000000
        /*0050*/ 	.short	0x0001
        /*0052*/ 	.short	0x0008
        /*0054*/ 	.byte	0x00, 0xf5, 0x21, 0x00


	//----- nvinfo : EIATTR_KPARAM_INFO
	.align		4
.L_17:
        /*0058*/ 	.byte	0x04, 0x17
        /*005a*/ 	.short	(.L_19 - .L_18)
.L_18:
        /*005c*/ 	.word	0x00000000
        /*0060*/ 	.short	0x0000
        /*0062*/ 	.short	0x0000
        /*0064*/ 	.byte	0x00, 0xf5, 0x21, 0x00


	//----- nvinfo : EIATTR_SPARSE_MMA_MASK
	.align		4
.L_19:
        /*0068*/ 	.byte	0x03, 0x50
        /*006a*/ 	.short	0x0000


	//----- nvinfo : EIATTR_MAXREG_COUNT
	.align		4
        /*006c*/ 	.byte	0x03, 0x1b
        /*006e*/ 	.short	0x00ff


	//----- nvinfo : EIATTR_NUM_BARRIERS
	.align		4
        /*0070*/ 	.byte	0x02, 0x4c
        /*0072*/ 	.byte	0x01
	.zero		1


	//----- nvinfo : EIATTR_MERCURY_ISA_VERSION
	.align		4
        /*0074*/ 	.byte	0x03, 0x5f
        /*0076*/ 	.short	0x0101


	//----- nvinfo : EIATTR_VRC_CTA_INIT_COUNT
	.align		4
        /*0078*/ 	.byte	0x02, 0x4a
	.zero		1
	.zero		1


	//----- nvinfo : EIATTR_EXIT_INSTR_OFFSETS
	.align		4
        /*007c*/ 	.byte	0x04, 0x1c
        /*007e*/ 	.short	(.L_21 - .L_20)


	//   ....[0]....
.L_20:
        /*0080*/ 	.word	0x000017f0


	//   ....[1]....
        /*0084*/ 	.word	0x00001830


	//   ....[2]....
        /*0088*/ 	.word	0x00001860


	//----- nvinfo : EIATTR_CRS_STACK_SIZE
	.align		4
.L_21:
        /*008c*/ 	.byte	0x04, 0x1e
        /*008e*/ 	.short	(.L_23 - .L_22)
.L_22:
        /*0090*/ 	.word	0x00000000


	//----- nvinfo : EIATTR_CBANK_PARAM_SIZE
	.align		4
.L_23:
        /*0094*/ 	.byte	0x03, 0x19
        /*0096*/ 	.short	0x0024


	//----- nvinfo : EIATTR_PARAM_CBANK
	.align		4
        /*0098*/ 	.byte	0x04, 0x0a
        /*009a*/ 	.short	(.L_25 - .L_24)
	.align		4
.L_24:
        /*009c*/ 	.word	index@(.nv.constant0.gemm_ptx_single_warp)
        /*00a0*/ 	.short	0x0380
        /*00a2*/ 	.short	0x0024


	//----- nvinfo : EIATTR_SW_WAR
	.align		4
.L_25:
        /*00a4*/ 	.byte	0x04, 0x36
        /*00a6*/ 	.short	(.L_27 - .L_26)
.L_26:
        /*00a8*/ 	.word	0x00000008
.L_27:


//--------------------- .nv.callgraph             --------------------------
	.section	.nv.callgraph,"",@"SHT_CUDA_CALLGRAPH"
	.align	4
	.sectionentsize	8
	.align		4
        /*0000*/ 	.word	0x00000000
	.align		4
        /*0004*/ 	.word	0xffffffff
	.align		4
        /*0008*/ 	.word	0x00000000
	.align		4
        /*000c*/ 	.word	0xfffffffe
	.align		4
        /*0010*/ 	.word	0x00000000
	.align		4
        /*0014*/ 	.word	0xfffffffd
	.align		4
        /*0018*/ 	.word	0x00000000
	.align		4
        /*001c*/ 	.word	0xfffffffc


//--------------------- .text.gemm_ptx_single_warp --------------------------
	.section	.text.gemm_ptx_single_warp,"ax",@progbits
	.align	128
        .global         gemm_ptx_single_warp
        .type           gemm_ptx_single_warp,@function
        .size           gemm_ptx_single_warp,(.L_x_17 - gemm_ptx_single_warp)
        .other          gemm_ptx_single_warp,@"STO_CUDA_ENTRY STV_DEFAULT"
gemm_ptx_single_warp:
.text.gemm_ptx_single_warp:
[----:B------:R-:W-:Y:S01]  /*0000*/  LDC R1, c[0x0][0x37c] ;  /* 0x0000df00ff017b82 */ /* 0x000fe20000000800 */
[----:B------:R-:W0:Y:S07]  /*0010*/  LDCU UR4, c[0x0][0x3a0] ;  /* 0x00007400ff0477ac */ /* 0x000e2e0008000800 */
[----:B------:R-:W1:Y:S01]  /*0020*/  S2UR UR5, SR_CTAID.Y ;  /* 0x00000000000579c3 */ /* 0x000e620000002600 */
[----:B------:R-:W2:Y:S01]  /*0030*/  S2R R10, SR_TID.X ;  /* 0x00000000000a7919 */ /* 0x000ea20000002100 */
[----:B------:R-:W-:-:S02]  /*0040*/  CS2R R42, SRZ ;  /* 0x00000000002a7805 */ /* 0x000fc4000001ff00 */
[----:B------:R-:W-:Y:S02]  /*0050*/  CS2R R40, SRZ ;  /* 0x0000000000287805 */ /* 0x000fe4000001ff00 */
[----:B------:R-:W-:Y:S01]  /*0060*/  CS2R R14, SRZ ;  /* 0x00000000000e7805 */ /* 0x000fe2000001ff00 */
[----:B------:R-:W3:Y:S01]  /*0070*/  S2R R0, SR_CTAID.X ;  /* 0x0000000000007919 */ /* 0x000ee20000002500 */
[----:B------:R-:W-:Y:S02]  /*0080*/  CS2R R12, SRZ ;  /* 0x00000000000c7805 */ /* 0x000fe4000001ff00 */
[----:B------:R-:W-:Y:S02]  /*0090*/  CS2R R26, SRZ ;  /* 0x00000000001a7805 */ /* 0x000fe4000001ff00 */
[----:B------:R-:W-:Y:S02]  /*00a0*/  CS2R R24, SRZ ;  /* 0x0000000000187805 */ /* 0x000fe4000001ff00 */
[----:B------:R-:W-:-:S02]  /*00b0*/  CS2R R34, SRZ ;  /* 0x0000000000227805 */ /* 0x000fc4000001ff00 */
[----:B------:R-:W-:Y:S02]  /*00c0*/  CS2R R32, SRZ ;  /* 0x0000000000207805 */ /* 0x000fe4000001ff00 */
[----:B------:R-:W-:Y:S02]  /*00d0*/  CS2R R18, SRZ ;  /* 0x0000000000127805 */ /* 0x000fe4000001ff00 */
[----:B------:R-:W-:Y:S02]  /*00e0*/  CS2R R16, SRZ ;  /* 0x0000000000107805 */ /* 0x000fe4000001ff00 */
[----:B------:R-:W-:Y:S02]  /*00f0*/  CS2R R22, SRZ ;  /* 0x0000000000167805 */ /* 0x000fe4000001ff00 */
[----:B------:R-:W-:Y:S02]  /*0100*/  CS2R R20, SRZ ;  /* 0x0000000000147805 */ /* 0x000fe4000001ff00 */
[----:B------:R-:W-:-:S02]  /*0110*/  CS2R R30, SRZ ;  /* 0x00000000001e7805 */ /* 0x000fc4000001ff00 */
[----:B------:R-:W-:Y:S01]  /*0120*/  CS2R R28, SRZ ;  /* 0x00000000001c7805 */ /* 0x000fe2000001ff00 */
[----:B0-----:R-:W-:Y:S01]  /*0130*/  UISETP.GE.AND UP0, UPT, UR4, 0x1, UPT ;  /* 0x000000010400788c */ /* 0x001fe2000bf06270 */
[----:B------:R-:W-:Y:S02]  /*0140*/  CS2R R38, SRZ ;  /* 0x0000000000267805 */ /* 0x000fe4000001ff00 */
[----:B------:R-:W-:Y:S01]  /*0150*/  CS2R R36, SRZ ;  /* 0x0000000000247805 */ /* 0x000fe2000001ff00 */
[----:B------:R-:W0:Y:S01]  /*0160*/  LDCU.64 UR8, c[0x0][0x358] ;  /* 0x00006b00ff0877ac */ /* 0x000e220008000a00 */
[----:B-1----:R-:W-:-:S04]  /*0170*/  USHF.L.U32 UR5, UR5, 0x5, URZ ;  /* 0x0000000505057899 */ /* 0x002fc800080006ff */
[----:B--2---:R-:W-:Y:S08]  /*0180*/  BRA.U !UP0, `(.L_x_0) ;  /* 0x0000000d08cc7547 */ /* 0x004ff0000b800000 */
[----:B------:R-:W1:Y:S01]  /*0190*/  LDC.64 R2, c[0x0][0x380] ;  /* 0x0000e000ff027b82 */ /* 0x000e620000000a00 */
[C---:B------:R-:W-:Y:S01]  /*01a0*/  LOP3.LUT R7, R10.reuse, 0x1f, RZ, 0xc0, !PT ;  /* 0x0000001f0a077812 */ /* 0x040fe200078ec0ff */
[C---:B------:R-:W-:Y:S01]  /*01b0*/  IMAD.SHL.U32 R4, R10.reuse, 0x20, RZ ;  /* 0x000000200a047824 */ /* 0x040fe200078e00ff */
[C---:B------:R-:W-:Y:S01]  /*01c0*/  LOP3.LUT R8, R10.reuse, 0x10, RZ, 0xc0, !PT ;  /* 0x000000100a087812 */ /* 0x040fe200078ec0ff */
[----:B------:R-:W-:Y:S01]  /*01d0*/  IMAD.SHL.U32 R10, R10, 0x40, RZ ;  /* 0x000000400a0a7824 */ /* 0x000fe200078e00ff */
[----:B------:R-:W2:Y:S01]  /*01e0*/  LDCU UR10, c[0x0][0x398] ;  /* 0x00007300ff0a77ac */ /* 0x000ea20008000800 */
[----:B------:R-:W-:Y:S01]  /*01f0*/  VIADD R6, R7, UR5 ;  /* 0x0000000507067c36 */ /* 0x000fe20008000000 */
[----:B------:R-:W-:Y:S01]  /*0200*/  LOP3.LUT R5, R4, 0x1e0, RZ, 0xc0, !PT ;  /* 0x000001e004057812 */ /* 0x000fe200078ec0ff */
[----:B------:R-:W4:Y:S01]  /*0210*/  S2UR UR6, SR_CgaCtaId ;  /* 0x00000000000679c3 */ /* 0x000f220000008800 */
[----:B---3--:R-:W-:Y:S01]  /*0220*/  IMAD R11, R0, 0x20, R7 ;  /* 0x00000020000b7824 */ /* 0x008fe200078e0207 */
[----:B------:R-:W-:Y:S01]  /*0230*/  LOP3.LUT R10, R10, 0x3c0, RZ, 0xc0, !PT ;  /* 0x000003c00a0a7812 */ /* 0x000fe200078ec0ff */
[----:B------:R-:W-:Y:S01]  /*0240*/  IMAD R54, R6, UR4, RZ ;  /* 0x0000000406367c24 */ /* 0x000fe2000f8e02ff */
[----:B------:R-:W-:Y:S01]  /*0250*/  UMOV UR4, 0x400 ;  /* 0x0000040000047882 */ /* 0x000fe20000000000 */
[----:B------:R-:W-:-:S03]  /*0260*/  IMAD.MOV.U32 R43, RZ, RZ, RZ ;  /* 0x000000ffff2b7224 */ /* 0x000fc600078e00ff */
[----:B------:R-:W3:Y:S01]  /*0270*/  LDC R44, c[0x0][0x39c] ;  /* 0x0000e700ff2c7b82 */ /* 0x000ee20000000800 */
[----:B-1----:R-:W-:-:S03]  /*0280*/  IMAD.WIDE.U32 R2, R54, 0x2, R2 ;  /* 0x0000000236027825 */ /* 0x002fc600078e0002 */
[----:B------:R-:W-:Y:S01]  /*0290*/  IADD3 R56, P0, PT, R2, 0x10, RZ ;  /* 0x0000001002387810 */ /* 0x000fe20007f1e0ff */
[----:B----4-:R-:W-:Y:S02]  /*02a0*/  ULEA UR7, UR6, UR4, 0x18 ;  /* 0x0000000406077291 */ /* 0x010fe4000f8ec0ff */
[----:B------:R-:W-:Y:S02]  /*02b0*/  UIADD3 UR4, UPT, UPT, UR4, 0x400, URZ ;  /* 0x0000040004047890 */ /* 0x000fe4000fffe0ff */
[----:B------:R-:W-:Y:S02]  /*02c0*/  IMAD.X R57, RZ, RZ, R3, P0 ;  /* 0x000000ffff397224 */ /* 0x000fe400000e0603 */
[----:B------:R-:W-:Y:S01]  /*02d0*/  ULEA UR6, UR6, UR4, 0x18 ;  /* 0x0000000406067291 */ /* 0x000fe2000f8ec0ff */
[----:B------:R-:W-:Y:S01]  /*02e0*/  IADD3 R8, PT, PT, R5, UR7, R8 ;  /* 0x0000000705087c10 */ /* 0x000fe2000fffe008 */
[--C-:B------:R-:W-:Y:S01]  /*02f0*/  IMAD.MOV.U32 R5, RZ, RZ, R11.reuse ;  /* 0x000000ffff057224 */ /* 0x100fe200078e000b */
[C---:B------:R-:W-:Y:S01]  /*0300*/  LEA R52, R7.reuse, UR7, 0x5 ;  /* 0x0000000707347c11 */ /* 0x040fe2000f8e28ff */
[C-C-:B---3--:R-:W-:Y:S01]  /*0310*/  IMAD R55, R44.reuse, 0xf, R11.reuse ;  /* 0x0000000f2c377824 */ /* 0x148fe200078e020b */
[----:B------:R-:W-:Y:S01]  /*0320*/  UMOV UR4, URZ ;  /* 0x000000ff00047c82 */ /* 0x000fe20008000000 */
[C-C-:B------:R-:W-:Y:S01]  /*0330*/  IMAD R63, R44.reuse, 0xe, R11.reuse ;  /* 0x0000000e2c3f7824 */ /* 0x140fe200078e020b */
[----:B------:R-:W-:Y:S01]  /*0340*/  LEA R7, R7, UR6, 0x1 ;  /* 0x0000000607077c11 */ /* 0x000fe2000f8e08ff */
[----:B------:R-:W-:-:S02]  /*0350*/  IMAD R65, R44, 0xd, R11 ;  /* 0x0000000d2c417824 */ /* 0x000fc400078e020b */
[C-C-:B------:R-:W-:Y:S02]  /*0360*/  IMAD R67, R44.reuse, 0xc, R11.reuse ;  /* 0x0000000c2c437824 */ /* 0x140fe400078e020b */
[C-C-:B------:R-:W-:Y:S02]  /*0370*/  IMAD R69, R44.reuse, 0xb, R11.reuse ;  /* 0x0000000b2c457824 */ /* 0x140fe400078e020b */
[C-C-:B------:R-:W-:Y:S02]  /*0380*/  IMAD R71, R44.reuse, 0xa, R11.reuse ;  /* 0x0000000a2c477824 */ /* 0x140fe400078e020b */
[C-C-:B------:R-:W-:Y:S02]  /*0390*/  IMAD R73, R44.reuse, 0x9, R11.reuse ;  /* 0x000000092c497824 */ /* 0x140fe400078e020b */
[C-C-:B------:R-:W-:Y:S02]  /*03a0*/  IMAD R75, R44.reuse, 0x8, R11.reuse ;  /* 0x000000082c4b7824 */ /* 0x140fe400078e020b */
[----:B------:R-:W-:-:S02]  /*03b0*/  IMAD R77, R44, 0x7, R11 ;  /* 0x000000072c4d7824 */ /* 0x000fc400078e020b */
[C-C-:B------:R-:W-:Y:S02]  /*03c0*/  IMAD R62, R44.reuse, 0x6, R11.reuse ;  /* 0x000000062c3e7824 */ /* 0x140fe400078e020b */
[C-C-:B------:R-:W-:Y:S02]  /*03d0*/  IMAD R64, R44.reuse, 0x5, R11.reuse ;  /* 0x000000052c407824 */ /* 0x140fe400078e020b */
[C-C-:B------:R-:W-:Y:S02]  /*03e0*/  IMAD R66, R44.reuse, 0x4, R11.reuse ;  /* 0x000000042c427824 */ /* 0x140fe400078e020b */
[C-C-:B------:R-:W-:Y:S02]  /*03f0*/  IMAD R2, R44.reuse, 0x3, R11.reuse ;  /* 0x000000032c027824 */ /* 0x140fe400078e020b */
[----:B------:R-:W-:Y:S02]  /*0400*/  IMAD R3, R44, 0x2, R11 ;  /* 0x000000022c037824 */ /* 0x000fe400078e020b */
[----:B--2---:R-:W-:-:S07]  /*0410*/  IMAD.IADD R53, R11, 0x1, R44 ;  /* 0x000000010b357824 */ /* 0x004fce00078e022c */
.L_x_1:
[----:B------:R-:W1:Y:S08]  /*0420*/  LDC R9, c[0x0][0x3a0] ;  /* 0x0000e800ff097b82 */ /* 0x000e700000000800 */
[----:B------:R-:W2:Y:S01]  /*0430*/  LDC R4, c[0x0][0x39c] ;  /* 0x0000e700ff047b82 */ /* 0x000ea20000000800 */
[----:B-1----:R-:W-:-:S04]  /*0440*/  ISETP.LE.AND P3, PT, R9, UR4, PT ;  /* 0x0000000409007c0c */ /* 0x002fc8000bf63270 */
[----:B------:R-:W-:-:S13]  /*0450*/  ISETP.LT.AND P3, PT, R6, UR10, !P3 ;  /* 0x0000000a06007c0c */ /* 0x000fda000df61270 */
[----:B------:R-:W1:Y:S02]  /*0460*/  @P3 LDC.64 R44, c[0x0][0x380] ;  /* 0x0000e000ff2c3b82 */ /* 0x000e640000000a00 */
[----:B-1----:R-:W-:-:S05]  /*0470*/  @P3 IMAD.WIDE.U32 R46, R54, 0x2, R44 ;  /* 0x00000002362e3825 */ /* 0x002fca00078e002c */
[----:B0-----:R0:W3:Y:S01]  /*0480*/  @P3 LDG.E.U16.CONSTANT R51, desc[UR8][R46.64] ;  /* 0x000000082e333981 */ /* 0x0010e2000c1e9500 */
[----:B--2---:R-:W-:-:S04]  /*0490*/  ISETP.GE.AND P0, PT, R11, R4, PT ;  /* 0x000000040b00720c */ /* 0x004fc80003f06270 */
[----:B------:R-:W-:-:S13]  /*04a0*/  ISETP.LE.OR P6, PT, R9, UR4, P0 ;  /* 0x0000000409007c0c */ /* 0x000fda00087c3670 */
[----:B------:R-:W1:Y:S01]  /*04b0*/  @!P6 LDC.64 R44, c[0x0][0x388] ;  /* 0x0000e200ff2ceb82 */ /* 0x000e620000000a00 */
[----:B------:R-:W-:-:S06]  /*04c0*/  UIADD3 UR7, UPT, UPT, UR4, 0x1, URZ ;  /* 0x0000000104077890 */ /* 0x000fcc000fffe0ff */
[----:B------:R-:W-:Y:S01]  /*04d0*/  ISETP.LE.OR P5, PT, R9, UR7, P0 ;  /* 0x0000000709007c0c */ /* 0x000fe200087a3670 */
[----:B-1----:R-:W-:Y:S01]  /*04e0*/  @!P6 IMAD.WIDE R44, R5, 0x2, R44 ;  /* 0x00000002052ce825 */ /* 0x002fe200078e022c */
[----:B------:R-:W-:-:S11]  /*04f0*/  ISETP.LE.AND P1, PT, R9, UR7, PT ;  /* 0x0000000709007c0c */ /* 0x000fd6000bf23270 */
[----:B0-----:R-:W0:Y:S01]  /*0500*/  @!P5 LDC.64 R46, c[0x0][0x388] ;  /* 0x0000e200ff2edb82 */ /* 0x001e220000000a00 */
[----:B------:R1:W2:Y:S01]  /*0510*/  @!P6 LDG.E.U16.CONSTANT R60, desc[UR8][R44.64] ;  /* 0x000000082c3ce981 */ /* 0x0002a2000c1e9500 */
[----:B------:R-:W-:Y:S01]  /*0520*/  ISETP.GE.OR P1, PT, R6, UR10, P1 ;  /* 0x0000000a06007c0c */ /* 0x000fe20008f26670 */
[----:B------:R-:W-:-:S06]  /*0530*/  UIADD3 UR7, UPT, UPT, UR4, 0x2, URZ ;  /* 0x0000000204077890 */ /* 0x000fcc000fffe0ff */
[----:B------:R-:W-:-:S06]  /*0540*/  ISETP.LE.OR P4, PT, R9, UR7, P0 ;  /* 0x0000000709007c0c */ /* 0x000fcc0008783670 */
[----:B------:R-:W4:Y:S01]  /*0550*/  @!P1 LDG.E.U16.CONSTANT R68, desc[UR8][R56.64+-0xe] ;  /* 0xfffff20838449981 */ /* 0x000f22000c1e9500 */
[----:B------:R-:W-:-:S04]  /*0560*/  ISETP.LE.AND P2, PT, R9, UR7, PT ;  /* 0x0000000709007c0c */ /* 0x000fc8000bf43270 */
[----:B------:R-:W-:Y:S02]  /*0570*/  ISETP.GE.OR P2, PT, R6, UR10, P2 ;  /* 0x0000000a06007c0c */ /* 0x000fe40009746670 */
[----:B-1----:R-:W1:Y:S01]  /*0580*/  @!P4 LDC.64 R44, c[0x0][0x388] ;  /* 0x0000e200ff2ccb82 */ /* 0x002e620000000a00 */
[----:B0-----:R-:W-:-:S05]  /*0590*/  @!P5 IMAD.WIDE R46, R53, 0x2, R46 ;  /* 0x00000002352ed825 */ /* 0x001fca00078e022e */
[----:B------:R0:W5:Y:S05]  /*05a0*/  @!P5 LDG.E.U16.CONSTANT R50, desc[UR8][R46.64] ;  /* 0x000000082e32d981 */ /* 0x00016a000c1e9500 */
[----:B------:R-:W5:Y:S01]  /*05b0*/  @!P2 LDG.E.U16.CONSTANT R61, desc[UR8][R56.64+-0xc] ;  /* 0xfffff408383da981 */ /* 0x000f62000c1e9500 */
[----:B------:R-:W-:Y:S01]  /*05c0*/  UIADD3 UR7, UPT, UPT, UR4, 0x3, URZ ;  /* 0x0000000304077890 */ /* 0x000fe2000fffe0ff */
[----:B-1----:R-:W-:-:S05]  /*05d0*/  @!P4 IMAD.WIDE R48, R3, 0x2, R44 ;  /* 0x000000020330c825 */ /* 0x002fca00078e022c */
[----:B------:R1:W5:Y:S04]  /*05e0*/  @!P4 LDG.E.U16.CONSTANT R70, desc[UR8][R48.64] ;  /* 0x000000083046c981 */ /* 0x000368000c1e9500 */
[----:B---3--:R-:W-:Y:S01]  /*05f0*/  @P3 STS.U16 [R52], R51 ;  /* 0x0000003334003388 */ /* 0x008fe20000000400 */
[----:B------:R-:W-:-:S04]  /*0600*/  ISETP.LE.AND P3, PT, R9, UR7, PT ;  /* 0x0000000709007c0c */ /* 0x000fc8000bf63270 */
[----:B------:R-:W-:-:S13]  /*0610*/  ISETP.GE.OR P3, PT, R6, UR10, P3 ;  /* 0x0000000a06007c0c */ /* 0x000fda0009f66670 */
[----:B------:R-:W3:Y:S04]  /*0620*/  @!P3 LDG.E.U16.CONSTANT R59, desc[UR8][R56.64+-0xa] ;  /* 0xfffff608383bb981 */ /* 0x000ee8000c1e9500 */
[----:B--2---:R-:W-:Y:S01]  /*0630*/  @!P6 STS.U16 [R7], R60 ;  /* 0x0000003c0700e388 */ /* 0x004fe20000000400 */
[----:B------:R-:W-:Y:S01]  /*0640*/  ISETP.LE.OR P6, PT, R9, UR7, P0 ;  /* 0x0000000709007c0c */ /* 0x000fe200087c3670 */
[----:B------:R-:W-:-:S12]  /*0650*/  UIADD3 UR7, UPT, UPT, UR4, 0x4, URZ ;  /* 0x0000000404077890 */ /* 0x000fd8000fffe0ff */
[----:B------:R-:W1:Y:S01]  /*0660*/  @!P6 LDC.64 R44, c[0x0][0x388] ;  /* 0x0000e200ff2ceb82 */ /* 0x000e620000000a00 */
[----:B----4-:R2:W-:Y:S01]  /*0670*/  @!P1 STS.U16 [R52+0x2], R68 ;  /* 0x0000024434009388 */ /* 0x0105e20000000400 */
[----:B------:R-:W-:Y:S01]  /*0680*/  ISETP.LE.OR P1, PT, R9, UR7, P0 ;  /* 0x0000000709007c0c */ /* 0x000fe20008723670 */
[----:B------:R-:W-:-:S12]  /*0690*/  UIADD3 UR11, UPT, UPT, UR4, 0x5, URZ ;  /* 0x00000005040b7890 */ /* 0x000fd8000fffe0ff */
[----:B0-----:R-:W0:Y:S01]  /*06a0*/  @!P1 LDC.64 R46, c[0x0][0x388] ;  /* 0x0000e200ff2e9b82 */ /* 0x001e220000000a00 */
[----:B-1----:R-:W-:-:S05]  /*06b0*/  @!P6 IMAD.WIDE R48, R2, 0x2, R44 ;  /* 0x000000020230e825 */ /* 0x002fca00078e022c */
[----:B------:R-:W4:Y:S04]  /*06c0*/  @!P6 LDG.E.U16.CONSTANT R58, desc[UR8][R48.64] ;  /* 0x00000008303ae981 */ /* 0x000f28000c1e9500 */
[----:B-----5:R1:W-:Y:S01]  /*06d0*/  @!P5 STS.U16 [R7+0x40], R50 ;  /* 0x000040320700d388 */ /* 0x0203e20000000400 */
[----:B------:R-:W-:-:S03]  /*06e0*/  ISETP.LE.AND P5, PT, R9, UR7, PT ;  /* 0x0000000709007c0c */ /* 0x000fc6000bfa3270 */
[----:B------:R5:W-:Y:S01]  /*06f0*/  @!P2 STS.U16 [R52+0x4], R61 ;  /* 0x0000043d3400a388 */ /* 0x000be20000000400 */
[C---:B------:R-:W-:Y:S01]  /*0700*/  ISETP.LE.OR P2, PT, R9.reuse, UR11, P0 ;  /* 0x0000000b09007c0c */ /* 0x040fe20008743670 */
[----:B0-----:R-:W-:Y:S01]  /*0710*/  @!P1 IMAD.WIDE R46, R66, 0x2, R46 ;  /* 0x00000002422e9825 */ /* 0x001fe200078e022e */
[----:B------:R-:W-:Y:S01]  /*0720*/  ISETP.GE.OR P5, PT, R6, UR10, P5 ;  /* 0x0000000a06007c0c */ /* 0x000fe2000afa6670 */
[----:B------:R-:W-:Y:S04]  /*0730*/  @!P4 STS.U16 [R7+0x80], R70 ;  /* 0x000080460700c388 */ /* 0x000fe80000000400 */
[----:B--2---:R-:W2:Y:S06]  /*0740*/  @!P1 LDG.E.U16.CONSTANT R68, desc[UR8][R46.64] ;  /* 0x000000082e449981 */ /* 0x004eac000c1e9500 */
[----:B------:R-:W0:Y:S02]  /*0750*/  @!P2 LDC.64 R44, c[0x0][0x388] ;  /* 0x0000e200ff2cab82 */ /* 0x000e240000000a00 */
[----:B------:R-:W2:Y:S01]  /*0760*/  @!P5 LDG.E.U16.CONSTANT R60, desc[UR8][R56.64+-0x8] ;  /* 0xfffff808383cd981 */ /* 0x000ea2000c1e9500 */
[----:B------:R-:W-:-:S04]  /*0770*/  ISETP.LE.AND P4, PT, R9, UR11, PT ;  /* 0x0000000b09007c0c */ /* 0x000fc8000bf83270 */
[----:B------:R-:W-:Y:S01]  /*0780*/  ISETP.GE.OR P4, PT, R6, UR10, P4 ;  /* 0x0000000a06007c0c */ /* 0x000fe2000a786670 */
[----:B------:R-:W-:-:S12]  /*0790*/  UIADD3 UR7, UPT, UPT, UR4, 0x6, URZ ;  /* 0x0000000604077890 */ /* 0x000fd8000fffe0ff */
[----:B------:R-:W2:Y:S01]  /*07a0*/  @!P4 LDG.E.U16.CONSTANT R51, desc[UR8][R56.64+-0x6] ;  /* 0xfffffa083833c981 */ /* 0x000ea2000c1e9500 */
[----:B0-----:R-:W-:-:S05]  /*07b0*/  @!P2 IMAD.WIDE R44, R64, 0x2, R44 ;  /* 0x00000002402ca825 */ /* 0x001fca00078e022c */
[----:B-1----:R-:W2:Y:S04]  /*07c0*/  @!P2 LDG.E.U16.CONSTANT R50, desc[UR8][R44.64] ;  /* 0x000000082c32a981 */ /* 0x002ea8000c1e9500 */
[----:B---3--:R-:W-:Y:S01]  /*07d0*/  @!P3 STS.U16 [R52+0x6], R59 ;  /* 0x0000063b3400b388 */ /* 0x008fe20000000400 */
[----:B------:R-:W-:-:S04]  /*07e0*/  ISETP.LE.AND P3, PT, R9, UR7, PT ;  /* 0x0000000709007c0c */ /* 0x000fc8000bf63270 */
[----:B------:R-:W-:-:S13]  /*07f0*/  ISETP.GE.OR P3, PT, R6, UR10, P3 ;  /* 0x0000000a06007c0c */ /* 0x000fda0009f66670 */
[----:B-----5:R-:W3:Y:S04]  /*0800*/  @!P3 LDG.E.U16.CONSTANT R61, desc[UR8][R56.64+-0x4] ;  /* 0xfffffc08383db981 */ /* 0x020ee8000c1e9500 */
[----:B----4-:R0:W-:Y:S01]  /*0810*/  @!P6 STS.U16 [R7+0xc0], R58 ;  /* 0x0000c03a0700e388 */ /* 0x0101e20000000400 */
[----:B------:R-:W-:Y:S01]  /*0820*/  ISETP.LE.OR P6, PT, R9, UR7, P0 ;  /* 0x0000000709007c0c */ /* 0x000fe200087c3670 */
[----:B------:R-:W-:-:S12]  /*0830*/  UIADD3 UR7, UPT, UPT, UR4, 0x7, URZ ;  /* 0x0000000704077890 */ /* 0x000fd8000fffe0ff */
[----:B------:R-:W1:Y:S01]  /*0840*/  @!P6 LDC.64 R48, c[0x0][0x388] ;  /* 0x0000e200ff30eb82 */ /* 0x000e620000000a00 */
[----:B--2---:R2:W-:Y:S01]  /*0850*/  @!P5 STS.U16 [R52+0x8], R60 ;  /* 0x0000083c3400d388 */ /* 0x0045e20000000400 */
[----:B------:R-:W-:-:S03]  /*0860*/  ISETP.LE.OR P5, PT, R9, UR7, P0 ;  /* 0x0000000709007c0c */ /* 0x000fc600087a3670 */
[----:B------:R4:W-:Y:S01]  /*0870*/  @!P1 STS.U16 [R7+0x100], R68 ;  /* 0x0001004407009388 */ /* 0x0009e20000000400 */
[----:B------:R-:W-:-:S04]  /*0880*/  ISETP.LE.AND P1, PT, R9, UR7, PT ;  /* 0x0000000709007c0c */ /* 0x000fc8000bf23270 */
[----:B------:R-:W-:Y:S01]  /*0890*/  ISETP.GE.OR P1, PT, R6, UR10, P1 ;  /* 0x0000000a06007c0c */ /* 0x000fe20008f26670 */
[----:B-1----:R-:W-:-:S04]  /*08a0*/  @!P6 IMAD.WIDE R48, R62, 0x2, R48 ;  /* 0x000000023e30e825 */ /* 0x002fc800078e0230 */
[----:B------:R-:W1:Y:S01]  /*08b0*/  @!P5 LDC.64 R46, c[0x0][0x388] ;  /* 0x0000e200ff2edb82 */ /* 0x000e620000000a00 */
[----:B0-----:R-:W5:Y:S01]  /*08c0*/  @!P6 LDG.E.U16.CONSTANT R58, desc[UR8][R48.64] ;  /* 0x00000008303ae981 */ /* 0x001f62000c1e9500 */
[----:B------:R-:W-:-:S06]  /*08d0*/  UIADD3 UR7, UPT, UPT, UR4, 0x8, URZ ;  /* 0x0000000804077890 */ /* 0x000fcc000fffe0ff */
[----:B------:R-:W5:Y:S04]  /*08e0*/  @!P1 LDG.E.U16.CONSTANT R59, desc[UR8][R56.64+-0x2] ;  /* 0xfffffe08383b9981 */ /* 0x000f68000c1e9500 */
[----:B------:R-:W-:Y:S01]  /*08f0*/  @!P4 STS.U16 [R52+0xa], R51 ;  /* 0x00000a333400c388 */ /* 0x000fe20000000400 */
[----:B------:R-:W-:-:S03]  /*0900*/  ISETP.LE.OR P4, PT, R9, UR7, P0 ;  /* 0x0000000709007c0c */ /* 0x000fc60008783670 */
[----:B------:R0:W-:Y:S01]  /*0910*/  @!P2 STS.U16 [R7+0x140], R50 ;  /* 0x000140320700a388 */ /* 0x0001e20000000400 */
[----:B------:R-:W-:-:S04]  /*0920*/  ISETP.LE.AND P2, PT, R9, UR7, PT ;  /* 0x0000000709007c0c */ /* 0x000fc8000bf43270 */
[----:B------:R-:W-:Y:S01]  /*0930*/  ISETP.GE.OR P2, PT, R6, UR10, P2 ;  /* 0x0000000a06007c0c */ /* 0x000fe20009746670 */
[----:B-1----:R-:W-:-:S04]  /*0940*/  @!P5 IMAD.WIDE R46, R77, 0x2, R46 ;  /* 0x000000024d2ed825 */ /* 0x002fc800078e022e */
[----:B------:R-:W1:Y:S01]  /*0950*/  @!P4 LDC.64 R44, c[0x0][0x388] ;  /* 0x0000e200ff2ccb82 */ /* 0x000e620000000a00 */
[----:B--2---:R2:W2:Y:S01]  /*0960*/  @!P5 LDG.E.U16.CONSTANT R60, desc[UR8][R46.64] ;  /* 0x000000082e3cd981 */ /* 0x0044a2000c1e9500 */
[----:B------:R-:W-:-:S06]  /*0970*/  UIADD3 UR7, UPT, UPT, UR4, 0x9, URZ ;  /* 0x0000000904077890 */ /* 0x000fcc000fffe0ff */
[----:B----4-:R-:W4:Y:S01]  /*0980*/  @!P2 LDG.E.U16.CONSTANT R68, desc[UR8][R56.64] ;  /* 0x000000083844a981 */ /* 0x010f22000c1e9500 */
[----:B-1----:R-:W-:-:S05]  /*0990*/  @!P4 IMAD.WIDE R44, R75, 0x2, R44 ;  /* 0x000000024b2cc825 */ /* 0x002fca00078e022c */
[----:B0-----:R0:W4:Y:S04]  /*09a0*/  @!P4 LDG.E.U16.CONSTANT R50, desc[UR8][R44.64] ;  /* 0x000000082c32c981 */ /* 0x001128000c1e9500 */
[----:B---3--:R-:W-:Y:S01]  /*09b0*/  @!P3 STS.U16 [R52+0xc], R61 ;  /* 0x00000c3d3400b388 */ /* 0x008fe20000000400 */
[----:B------:R-:W-:-:S04]  /*09c0*/  ISETP.LE.AND P3, PT, R9, UR7, PT ;  /* 0x0000000709007c0c */ /* 0x000fc8000bf63270 */
[----:B------:R-:W-:-:S13]  /*09d0*/  ISETP.GE.OR P3, PT, R6, UR10, P3 ;  /* 0x0000000a06007c0c */ /* 0x000fda0009f66670 */
[----:B------:R-:W3:Y:S01]  /*09e0*/  @!P3 LDG.E.U16.CONSTANT R51, desc[UR8][R56.64+0x2] ;  /* 0x000002083833b981 */ /* 0x000ee2000c1e9500 */
[----:B------:R-:W-:-:S03]  /*09f0*/  UIADD3 UR11, UPT, UPT, UR4, 0xb, URZ ;  /* 0x0000000b040b7890 */ /* 0x000fc6000fffe0ff */
[----:B-----5:R1:W-:Y:S01]  /*0a00*/  @!P6 STS.U16 [R7+0x180], R58 ;  /* 0x0001803a0700e388 */ /* 0x0203e20000000400 */
[C---:B------:R-:W-:Y:S01]  /*0a10*/  ISETP.LE.OR P6, PT, R9.reuse, UR7, P0 ;  /* 0x0000000709007c0c */ /* 0x040fe200087c3670 */
[----:B------:R-:W-:Y:S02]  /*0a20*/  UIADD3 UR7, UPT, UPT, UR4, 0xa, URZ ;  /* 0x0000000a04077890 */ /* 0x000fe4000fffe0ff */
[----:B------:R5:W-:Y:S04]  /*0a30*/  @!P1 STS.U16 [R52+0xe], R59 ;  /* 0x00000e3b34009388 */ /* 0x000be80000000400 */
[----:B------:R-:W-:-:S06]  /*0a40*/  ISETP.LE.OR P1, PT, R9, UR7, P0 ;  /* 0x0000000709007c0c */ /* 0x000fcc0008723670 */
[----:B------:R-:W0:Y:S08]  /*0a50*/  @!P6 LDC.64 R48, c[0x0][0x388] ;  /* 0x0000e200ff30eb82 */ /* 0x000e300000000a00 */
[----:B--2---:R-:W2:Y:S01]  /*0a60*/  @!P1 LDC.64 R46, c[0x0][0x388] ;  /* 0x0000e200ff2e9b82 */ /* 0x004ea20000000a00 */
[----:B------:R5:W-:Y:S01]  /*0a70*/  @!P5 STS.U16 [R7+0x1c0], R60 ;  /* 0x0001c03c0700d388 */ /* 0x000be20000000400 */
[----:B------:R-:W-:-:S03]  /*0a80*/  ISETP.LE.OR P5, PT, R9, UR11, P0 ;  /* 0x0000000b09007c0c */ /* 0x000fc600087a3670 */
[----:B----4-:R4:W-:Y:S01]  /*0a90*/  @!P2 STS.U16 [R52+0x10], R68 ;  /* 0x000010443400a388 */ /* 0x0109e20000000400 */
[----:B------:R-:W-:-:S04]  /*0aa0*/  ISETP.LE.AND P2, PT, R9, UR7, PT ;  /* 0x0000000709007c0c */ /* 0x000fc8000bf43270 */
[----:B------:R-:W-:Y:S01]  /*0ab0*/  ISETP.GE.OR P2, PT, R6, UR10, P2 ;  /* 0x0000000a06007c0c */ /* 0x000fe20009746670 */
[----:B0-----:R-:W-:-:S04]  /*0ac0*/  @!P6 IMAD.WIDE R48, R73, 0x2, R48 ;  /* 0x000000024930e825 */ /* 0x001fc800078e0230 */
[----:B------:R-:W0:Y:S01]  /*0ad0*/  @!P5 LDC.64 R44, c[0x0][0x388] ;  /* 0x0000e200ff2cdb82 */ /* 0x000e220000000a00 */
[----:B-1----:R-:W3:Y:S01]  /*0ae0*/  @!P6 LDG.E.U16.CONSTANT R58, desc[UR8][R48.64] ;  /* 0x00000008303ae981 */ /* 0x002ee2000c1e9500 */
[----:B--2---:R-:W-:-:S06]  /*0af0*/  @!P1 IMAD.WIDE R46, R71, 0x2, R46 ;  /* 0x00000002472e9825 */ /* 0x004fcc00078e022e */
[----:B-----5:R-:W2:Y:S01]  /*0b00*/  @!P2 LDG.E.U16.CONSTANT R59, desc[UR8][R56.64+0x4] ;  /* 0x00000408383ba981 */ /* 0x020ea2000c1e9500 */
[----:B------:R-:W-:-:S03]  /*0b10*/  UIADD3 UR7, UPT, UPT, UR4, 0xc, URZ ;  /* 0x0000000c04077890 */ /* 0x000fc6000fffe0ff */
[----:B------:R-:W5:Y:S04]  /*0b20*/  @!P1 LDG.E.U16.CONSTANT R60, desc[UR8][R46.64] ;  /* 0x000000082e3c9981 */ /* 0x000f68000c1e9500 */
[----:B------:R-:W-:Y:S01]  /*0b30*/  @!P4 STS.U16 [R7+0x200], R50 ;  /* 0x000200320700c388 */ /* 0x000fe20000000400 */
[----:B------:R-:W-:-:S04]  /*0b40*/  ISETP.LE.AND P4, PT, R9, UR11, PT ;  /* 0x0000000b09007c0c */ /* 0x000fc8000bf83270 */
[----:B------:R-:W-:Y:S01]  /*0b50*/  ISETP.GE.OR P4, PT, R6, UR10, P4 ;  /* 0x0000000a06007c0c */ /* 0x000fe2000a786670 */
[----:B0-----:R-:W-:-:S05]  /*0b60*/  @!P5 IMAD.WIDE R44, R69, 0x2, R44 ;  /* 0x00000002452cd825 */ /* 0x001fca00078e022c */
[----:B----4-:R0:W4:Y:S07]  /*0b70*/  @!P5 LDG.E.U16.CONSTANT R68, desc[UR8][R44.64] ;  /* 0x000000082c44d981 */ /* 0x01012e000c1e9500 */
[----:B------:R-:W4:Y:S04]  /*0b80*/  @!P4 LDG.E.U16.CONSTANT R61, desc[UR8][R56.64+0x6] ;  /* 0x00000608383dc981 */ /* 0x000f28000c1e9500 */
[----:B---3--:R1:W-:Y:S01]  /*0b90*/  @!P3 STS.U16 [R52+0x12], R51 ;  /* 0x000012333400b388 */ /* 0x0083e20000000400 */
[----:B------:R-:W-:-:S04]  /*0ba0*/  ISETP.LE.AND P3, PT, R9, UR7, PT ;  /* 0x0000000709007c0c */ /* 0x000fc8000bf63270 */
[----:B------:R-:W-:-:S13]  /*0bb0*/  ISETP.GE.OR P3, PT, R6, UR10, P3 ;  /* 0x0000000a06007c0c */ /* 0x000fda0009f66670 */
[----:B------:R-:W3:Y:S01]  /*0bc0*/  @!P3 LDG.E.U16.CONSTANT R70, desc[UR8][R56.64+0x8] ;  /* 0x000008083846b981 */ /* 0x000ee2000c1e9500 */
[----:B------:R-:W-:Y:S02]  /*0bd0*/  UIADD3 UR11, UPT, UPT, UR4, 0xd, URZ ;  /* 0x0000000d040b7890 */ /* 0x000fe4000fffe0ff */
[----:B------:R-:W-:Y:S01]  /*0be0*/  UIADD3 UR12, UPT, UPT, UR4, 0xe, URZ ;  /* 0x0000000e040c7890 */ /* 0x000fe2000fffe0ff */
[----:B------:R-:W-:Y:S01]  /*0bf0*/  @!P6 STS.U16 [R7+0x240], R58 ;  /* 0x0002403a0700e388 */ /* 0x000fe20000000400 */
[C---:B------:R-:W-:Y:S01]  /*0c00*/  ISETP.LE.OR P6, PT, R9.reuse, UR7, P0 ;  /* 0x0000000709007c0c */ /* 0x040fe200087c3670 */
[----:B------:R-:W-:Y:S02]  /*0c10*/  UIADD3 UR7, UPT, UPT, UR4, 0xf, URZ ;  /* 0x0000000f04077890 */ /* 0x000fe4000fffe0ff */
[----:B--2---:R-:W-:Y:S01]  /*0c20*/  @!P2 STS.U16 [R52+0x14], R59 ;  /* 0x0000143b3400a388 */ /* 0x004fe20000000400 */
[----:B------:R-:W-:-:S03]  /*0c30*/  ISETP.LE.OR P2, PT, R9, UR11, P0 ;  /* 0x0000000b09007c0c */ /* 0x000fc60008743670 */
[----:B-----5:R-:W-:Y:S01]  /*0c40*/  @!P1 STS.U16 [R7+0x280], R60 ;  /* 0x0002803c07009388 */ /* 0x020fe20000000400 */
[C---:B------:R-:W-:Y:S02]  /*0c50*/  ISETP.LE.OR P1, PT, R9.reuse, UR12, P0 ;  /* 0x0000000c09007c0c */ /* 0x040fe40008723670 */
[----:B------:R-:W-:-:S03]  /*0c60*/  ISETP.LE.OR P0, PT, R9, UR7, P0 ;  /* 0x0000000709007c0c */ /* 0x000fc60008703670 */
[----:B-1----:R-:W1:Y:S08]  /*0c70*/  @!P6 LDC.64 R50, c[0x0][0x388] ;  /* 0x0000e200ff32eb82 */ /* 0x002e700000000a00 */
[----:B------:R-:W2:Y:S08]  /*0c80*/  @!P2 LDC.64 R48, c[0x0][0x388] ;  /* 0x0000e200ff30ab82 */ /* 0x000eb00000000a00 */
[----:B------:R-:W5:Y:S01]  /*0c90*/  @!P1 LDC.64 R46, c[0x0][0x388] ;  /* 0x0000e200ff2e9b82 */ /* 0x000f620000000a00 */
[----:B----4-:R-:W-:Y:S07]  /*0ca0*/  @!P4 STS.U16 [R52+0x16], R61 ;  /* 0x0000163d3400c388 */ /* 0x010fee0000000400 */
[----:B0-----:R-:W0:Y:S01]  /*0cb0*/  @!P0 LDC.64 R44, c[0x0][0x388] ;  /* 0x0000e200ff2c8b82 */ /* 0x001e220000000a00 */
[C---:B------:R-:W-:Y:S01]  /*0cc0*/  ISETP.LE.AND P4, PT, R9.reuse, UR11, PT ;  /* 0x0000000b09007c0c */ /* 0x040fe2000bf83270 */
[----:B------:R-:W-:Y:S01]  /*0cd0*/  @!P5 STS.U16 [R7+0x2c0], R68 ;  /* 0x0002c0440700d388 */ /* 0x000fe20000000400 */
[----:B------:R-:W-:-:S04]  /*0ce0*/  ISETP.LE.AND P5, PT, R9, UR12, PT ;  /* 0x0000000c09007c0c */ /* 0x000fc8000bfa3270 */
[----:B------:R-:W-:Y:S01]  /*0cf0*/  ISETP.GE.OR P5, PT, R6, UR10, P5 ;  /* 0x0000000a06007c0c */ /* 0x000fe2000afa6670 */
[----:B-1----:R-:W-:-:S04]  /*0d00*/  @!P6 IMAD.WIDE R50, R67, 0x2, R50 ;  /* 0x000000024332e825 */ /* 0x002fc800078e0232 */
[----:B--2---:R-:W-:Y:S02]  /*0d10*/  @!P2 IMAD.WIDE R48, R65, 0x2, R48 ;  /* 0x000000024130a825 */ /* 0x004fe400078e0230 */
[----:B------:R-:W2:Y:S02]  /*0d20*/  @!P6 LDG.E.U16.CONSTANT R50, desc[UR8][R50.64] ;  /* 0x000000083232e981 */ /* 0x000ea4000c1e9500 */
[----:B-----5:R-:W-:-:S04]  /*0d30*/  @!P1 IMAD.WIDE R46, R63, 0x2, R46 ;  /* 0x000000023f2e9825 */ /* 0x020fc800078e022e */
[----:B------:R-:W4:Y:S01]  /*0d40*/  @!P5 LDG.E.U16.CONSTANT R72, desc[UR8][R56.64+0xc] ;  /* 0x00000c083848d981 */ /* 0x000f22000c1e9500 */
[----:B0-----:R-:W-:-:S03]  /*0d50*/  @!P0 IMAD.WIDE R44, R55, 0x2, R44 ;  /* 0x00000002372c8825 */ /* 0x001fc600078e022c */
[----:B------:R-:W5:Y:S04]  /*0d60*/  @!P1 LDG.E.U16.CONSTANT R74, desc[UR8][R46.64] ;  /* 0x000000082e4a9981 */ /* 0x000f68000c1e9500 */
[----:B------:R-:W5:Y:S04]  /*0d70*/  @!P0 LDG.E.U16.CONSTANT R44, desc[UR8][R44.64] ;  /* 0x000000082c2c8981 */ /* 0x000f68000c1e9500 */
[----:B---3--:R0:W-:Y:S01]  /*0d80*/  @!P3 STS.U16 [R52+0x18], R70 ;  /* 0x000018463400b388 */ /* 0x0081e20000000400 */
[----:B------:R-:W-:Y:S02]  /*0d90*/  ISETP.GE.OR P3, PT, R6, UR10, P4 ;  /* 0x0000000a06007c0c */ /* 0x000fe4000a766670 */
[----:B------:R-:W-:-:S04]  /*0da0*/  ISETP.LE.AND P4, PT, R9, UR7, PT ;  /* 0x0000000709007c0c */ /* 0x000fc8000bf83270 */
[----:B------:R-:W-:Y:S01]  /*0db0*/  ISETP.GE.OR P4, PT, R6, UR10, P4 ;  /* 0x0000000a06007c0c */ /* 0x000fe2000a786670 */
[----:B0-----:R-:W3:Y:S06]  /*0dc0*/  @!P2 LDG.E.U16.CONSTANT R70, desc[UR8][R48.64] ;  /* 0x000000083046a981 */ /* 0x001eec000c1e9500 */
[----:B------:R-:W4:Y:S06]  /*0dd0*/  @!P3 LDG.E.U16.CONSTANT R68, desc[UR8][R56.64+0xa] ;  /* 0x00000a083844b981 */ /* 0x000f2c000c1e9500 */
[----:B------:R-:W5:Y:S01]  /*0de0*/  @!P4 LDG.E.U16.CONSTANT R76, desc[UR8][R56.64+0xe] ;  /* 0x00000e08384cc981 */ /* 0x000f62000c1e9500 */
[----:B------:R-:W-:Y:S01]  /*0df0*/  UIADD3 UR4, UPT, UPT, UR4, 0x10, URZ ;  /* 0x0000001004047890 */ /* 0x000fe2000fffe0ff */
[----:B------:R-:W-:-:S02]  /*0e00*/  IMAD R5, R4, 0x10, R5 ;  /* 0x0000001004057824 */ /* 0x000fc400078e0205 */
[C---:B------:R-:W-:Y:S02]  /*0e10*/  IMAD R53, R4.reuse, 0x10, R53 ;  /* 0x0000001004357824 */ /* 0x040fe400078e0235 */
[C---:B------:R-:W-:Y:S02]  /*0e20*/  IMAD R3, R4.reuse, 0x10, R3 ;  /* 0x0000001004037824 */ /* 0x040fe400078e0203 */
[C---:B------:R-:W-:Y:S02]  /*0e30*/  IMAD R2, R4.reuse, 0x10, R2 ;  /* 0x0000001004027824 */ /* 0x040fe400078e0202 */
[C---:B------:R-:W-:Y:S02]  /*0e40*/  IMAD R66, R4.reuse, 0x10, R66 ;  /* 0x0000001004427824 */ /* 0x040fe400078e0242 */
[C---:B------:R-:W-:Y:S02]  /*0e50*/  IMAD R64, R4.reuse, 0x10, R64 ;  /* 0x0000001004407824 */ /* 0x040fe400078e0240 */
[----:B------:R-:W-:-:S02]  /*0e60*/  IMAD R62, R4, 0x10, R62 ;  /* 0x00000010043e7824 */ /* 0x000fc400078e023e */
[C---:B------:R-:W-:Y:S02]  /*0e70*/  IMAD R77, R4.reuse, 0x10, R77 ;  /* 0x00000010044d7824 */ /* 0x040fe400078e024d */
[C---:B------:R-:W-:Y:S02]  /*0e80*/  IMAD R75, R4.reuse, 0x10, R75 ;  /* 0x00000010044b7824 */ /* 0x040fe400078e024b */
[C---:B------:R-:W-:Y:S01]  /*0e90*/  IMAD R73, R4.reuse, 0x10, R73 ;  /* 0x0000001004497824 */ /* 0x040fe200078e0249 */
[----:B--2---:R-:W-:Y:S01]  /*0ea0*/  @!P6 STS.U16 [R7+0x300], R50 ;  /* 0x000300320700e388 */ /* 0x004fe20000000400 */
[C---:B------:R-:W-:Y:S02]  /*0eb0*/  IMAD R71, R4.reuse, 0x10, R71 ;  /* 0x0000001004477824 */ /* 0x040fe400078e0247 */
[C---:B------:R-:W-:Y:S02]  /*0ec0*/  IMAD R69, R4.reuse, 0x10, R69 ;  /* 0x0000001004457824 */ /* 0x040fe400078e0245 */
[----:B------:R-:W-:-:S02]  /*0ed0*/  IMAD R67, R4, 0x10, R67 ;  /* 0x0000001004437824 */ /* 0x000fc400078e0243 */
[C---:B------:R-:W-:Y:S02]  /*0ee0*/  IMAD R65, R4.reuse, 0x10, R65 ;  /* 0x0000001004417824 */ /* 0x040fe400078e0241 */
[C---:B------:R-:W-:Y:S02]  /*0ef0*/  IMAD R63, R4.reuse, 0x10, R63 ;  /* 0x00000010043f7824 */ /* 0x040fe400078e023f */
[----:B------:R-:W-:Y:S02]  /*0f00*/  IMAD R55, R4, 0x10, R55 ;  /* 0x0000001004377824 */ /* 0x000fe400078e0237 */
[----:B------:R-:W-:Y:S01]  /*0f10*/  VIADD R54, R54, 0x10 ;  /* 0x0000001036367836 */ /* 0x000fe20000000000 */
[----:B----4-:R-:W-:Y:S04]  /*0f20*/  @!P3 STS.U16 [R52+0x1a], R68 ;  /* 0x00001a443400b388 */ /* 0x010fe80000000400 */
[----:B---3--:R-:W-:Y:S04]  /*0f30*/  @!P2 STS.U16 [R7+0x340], R70 ;  /* 0x000340460700a388 */ /* 0x008fe80000000400 */
[----:B------:R-:W-:Y:S04]  /*0f40*/  @!P5 STS.U16 [R52+0x1c], R72 ;  /* 0x00001c483400d388 */ /* 0x000fe80000000400 */
[----:B-----5:R-:W-:Y:S04]  /*0f50*/  @!P1 STS.U16 [R7+0x380], R74 ;  /* 0x0003804a07009388 */ /* 0x020fe80000000400 */
[----:B------:R-:W-:Y:S04]  /*0f60*/  @!P4 STS.U16 [R52+0x1e], R76 ;  /* 0x00001e4c3400c388 */ /* 0x000fe80000000400 */
[----:B------:R-:W-:Y:S01]  /*0f70*/  @!P0 STS.U16 [R7+0x3c0], R44 ;  /* 0x0003c02c07008388 */ /* 0x000fe20000000400 */
[----:B------:R-:W-:Y:S06]  /*0f80*/  BAR.SYNC.DEFER_BLOCKING 0x0 ;  /* 0x0000000000007b1d */ /* 0x000fec0000010000 */
[----:B------:R-:W-:Y:S04]  /*0f90*/  LDSM.16.MT88.2 R58, [R10+UR6] ;  /* 0x000000060a3a783b */ /* 0x000fe80008004100 */
[----:B------:R-:W-:Y:S04]  /*0fa0*/  LDSM.16.MT88.2 R60, [R10+UR6+0x10] ;  /* 0x000010060a3c783b */ /* 0x000fe80008004100 */
[----:B------:R-:W0:Y:S04]  /*0fb0*/  LDSM.16.M88.4 R44, [R8] ;  /* 0x00000000082c783b */ /* 0x000e280000000200 */
[----:B------:R-:W1:Y:S01]  /*0fc0*/  LDSM.16.M88.4 R48, [R8+0x200] ;  /* 0x000200000830783b */ /* 0x000e620000000200 */
[----:B------:R-:W-:-:S05]  /*0fd0*/  IADD3 R56, P0, PT, R56, 0x20, RZ ;  /* 0x0000002038387810 */ /* 0x000fca0007f1e0ff */
[----:B------:R-:W-:Y:S01]  /*0fe0*/  IMAD.X R57, RZ, RZ, R57, P0 ;  /* 0x000000ffff397224 */ /* 0x000fe200000e0639 */
[----:B------:R-:W-:Y:S01]  /*0ff0*/  ISETP.LE.AND P0, PT, R9, UR4, PT ;  /* 0x0000000409007c0c */ /* 0x000fe2000bf03270 */
[-C--:B0-----:R-:W-:Y:S08]  /*1000*/  HMMA.16816.F32 R36, R44, R58.reuse, R36 ;  /* 0x0000003a2c24723c */ /* 0x081ff00000001824 */
[----:B-1----:R-:W-:Y:S01]  /*1010*/  HMMA.16816.F32 R32, R48, R58, R32 ;  /* 0x0000003a3020723c */ /* 0x002fe20000001820 */
[----:B------:R-:W0:Y:S07]  /*1020*/  LDSM.16.MT88.2 R58, [R10+UR6+0x20] ;  /* 0x000020060a3a783b */ /* 0x000e2e0008004100 */
[-C--:B------:R-:W-:Y:S08]  /*1030*/  HMMA.16816.F32 R28, R44, R60.reuse, R28 ;  /* 0x0000003c2c1c723c */ /* 0x080ff0000000181c */
[----:B------:R-:W-:Y:S01]  /*1040*/  HMMA.16816.F32 R24, R48, R60, R24 ;  /* 0x0000003c3018723c */ /* 0x000fe20000001818 */
[----:B------:R-:W1:Y:S07]  /*1050*/  LDSM.16.MT88.2 R60, [R10+UR6+0x30] ;  /* 0x000030060a3c783b */ /* 0x000e6e0008004100 */
[-C--:B0-----:R-:W-:Y:S08]  /*1060*/  HMMA.16816.F32 R20, R44, R58.reuse, R20 ;  /* 0x0000003a2c14723c */ /* 0x081ff00000001814 */
[----:B------:R-:W-:Y:S08]  /*1070*/  HMMA.16816.F32 R12, R48, R58, R12 ;  /* 0x0000003a300c723c */ /* 0x000ff0000000180c */
[-C--:B-1----:R-:W-:Y:S08]  /*1080*/  HMMA.16816.F32 R16, R44, R60.reuse, R16 ;  /* 0x0000003c2c10723c */ /* 0x082ff00000001810 */
[----:B------:R-:W-:Y:S01]  /*1090*/  HMMA.16816.F32 R40, R48, R60, R40 ;  /* 0x0000003c3028723c */ /* 0x000fe20000001828 */
[----:B------:R-:W-:Y:S06]  /*10a0*/  BAR.SYNC.DEFER_BLOCKING 0x0 ;  /* 0x0000000000007b1d */ /* 0x000fec0000010000 */
[----:B------:R-:W-:-:S13]  /*10b0*/  @!P0 BRA `(.L_x_1) ;  /* 0xfffffff000d88947 */ /* 0x000fda000383ffff */
.L_x_0:
[----:B------:R-:W1:Y:S01]  /*10c0*/  S2R R49, SR_TID.X ;  /* 0x0000000000317919 */ /* 0x000e620000002100 */
[----:B------:R-:W2:Y:S01]  /*10d0*/  LDC.64 R2, c[0x0][0x398] ;  /* 0x0000e600ff027b82 */ /* 0x000ea20000000a00 */
[----:B------:R-:W4:Y:S01]  /*10e0*/  LDCU.64 UR6, c[0x0][0x390] ;  /* 0x00007200ff0677ac */ /* 0x000f220008000a00 */
[----:B------:R-:W-:Y:S01]  /*10f0*/  BSSY.RECONVERGENT B0, `(.L_x_2) ;  /* 0x0000030000007945 */ /* 0x000fe20003800200 */
[C---:B-1----:R-:W-:Y:S01]  /*1100*/  IMAD.SHL.U32 R4, R49.reuse, 0x2, RZ ;  /* 0x0000000231047824 */ /* 0x042fe200078e00ff */
[----:B------:R-:W-:-:S04]  /*1110*/  LOP3.LUT R49, R49, 0x1f, RZ, 0xc0, !PT ;  /* 0x0000001f31317812 */ /* 0x000fc800078ec0ff */
[----:B------:R-:W-:Y:S02]  /*1120*/  LOP3.LUT R5, R4, 0x6, RZ, 0xc0, !PT ;  /* 0x0000000604057812 */ /* 0x000fe400078ec0ff */
[----:B------:R-:W-:-:S03]  /*1130*/  LEA.HI R49, R49, UR5, RZ, 0x1e ;  /* 0x0000000531317c11 */ /* 0x000fc6000f8ff0ff */
[----:B---3--:R-:W-:Y:S02]  /*1140*/  IMAD R0, R0, 0x20, R5 ;  /* 0x0000002000007824 */ /* 0x008fe400078e0205 */
[----:B--2---:R-:W-:Y:S02]  /*1150*/  IMAD R5, R49, R3, RZ ;  /* 0x0000000331057224 */ /* 0x004fe400078e02ff */
[C---:B------:R-:W-:Y:S01]  /*1160*/  VIADD R4, R0.reuse, 0x9 ;  /* 0x0000000900047836 */ /* 0x040fe20000000000 */
[----:B------:R-:W-:Y:S01]  /*1170*/  SHF.R.S32.HI R44, RZ, 0x1f, R0 ;  /* 0x0000001fff2c7819 */ /* 0x000fe20000011400 */
[C---:B------:R-:W-:Y:S01]  /*1180*/  VIADD R6, R0.reuse, 0x11 ;  /* 0x0000001100067836 */ /* 0x040fe20000000000 */
[----:B------:R-:W-:Y:S01]  /*1190*/  IADD3 R9, P0, PT, R0, R5, RZ ;  /* 0x0000000500097210 */ /* 0x000fe20007f1e0ff */
[--C-:B------:R-:W-:Y:S01]  /*11a0*/  IMAD R7, R3, 0x8, R5.reuse ;  /* 0x0000000803077824 */ /* 0x100fe200078e0205 */
[-C--:B------:R-:W-:Y:S01]  /*11b0*/  ISETP.GE.AND P3, PT, R4, R3.reuse, PT ;  /* 0x000000030400720c */ /* 0x080fe20003f66270 */
[----:B------:R-:W-:Y:S01]  /*11c0*/  VIADD R4, R0, 0x19 ;  /* 0x0000001900047836 */ /* 0x000fe20000000000 */
[----:B------:R-:W-:Y:S01]  /*11d0*/  LEA.HI.X.SX32 R10, R5, R44, 0x1, P0 ;  /* 0x0000002c050a7211 */ /* 0x000fe200000f0eff */
[----:B------:R-:W-:Y:S01]  /*11e0*/  IMAD R55, R3, 0x10, R5 ;  /* 0x0000001003377824 */ /* 0x000fe200078e0205 */
[-C--:B------:R-:W-:Y:S01]  /*11f0*/  ISETP.GE.AND P2, PT, R6, R3.reuse, PT ;  /* 0x000000030600720c */ /* 0x080fe20003f46270 */
[----:B------:R-:W-:Y:S01]  /*1200*/  VIADD R53, R49, 0x10 ;  /* 0x0000001031357836 */ /* 0x000fe20000000000 */
[----:B------:R-:W-:Y:S01]  /*1210*/  ISETP.GE.AND P1, PT, R4, R3, PT ;  /* 0x000000030400720c */ /* 0x000fe20003f26270 */
[C---:B------:R-:W-:Y:S01]  /*1220*/  VIADD R4, R0.reuse, 0x1 ;  /* 0x0000000100047836 */ /* 0x040fe20000000000 */
[----:B----4-:R-:W-:Y:S01]  /*1230*/  LEA R8, P0, R9, UR6, 0x2 ;  /* 0x0000000609087c11 */ /* 0x010fe2000f8010ff */
[----:B------:R-:W-:Y:S01]  /*1240*/  IMAD R57, R3, 0x8, R55 ;  /* 0x0000000803397824 */ /* 0x000fe200078e0237 */
[----:B------:R-:W-:-:S02]  /*1250*/  IADD3 R6, P5, PT, R0, R7, RZ ;  /* 0x0000000700067210 */ /* 0x000fc40007fbe0ff */
[----:B------:R-:W-:Y:S02]  /*1260*/  ISETP.GE.AND P4, PT, R4, R3, PT ;  /* 0x000000030400720c */ /* 0x000fe40003f86270 */
[----:B------:R-:W-:Y:S02]  /*1270*/  LEA.HI.X R9, R9, UR7, R10, 0x2, P0 ;  /* 0x0000000709097c11 */ /* 0x000fe400080f140a */
[----:B------:R-:W-:Y:S02]  /*1280*/  ISETP.LT.AND P4, PT, R49, R2, !P4 ;  /* 0x000000023100720c */ /* 0x000fe40006781270 */
[----:B------:R-:W-:Y:S02]  /*1290*/  LEA.HI.X.SX32 R11, R7, R44, 0x1, P5 ;  /* 0x0000002c070b7211 */ /* 0x000fe400028f0eff */
[----:B------:R-:W-:Y:S02]  /*12a0*/  LEA R10, P6, R6, UR6, 0x2 ;  /* 0x00000006060a7c11 */ /* 0x000fe4000f8c10ff */
[----:B------:R-:W-:-:S02]  /*12b0*/  IADD3 R50, P5, PT, R0, R55, RZ ;  /* 0x0000003700327210 */ /* 0x000fc40007fbe0ff */
[----:B------:R-:W-:Y:S02]  /*12c0*/  LEA.HI.X R11, R6, UR7, R11, 0x2, P6 ;  /* 0x00000007060b7c11 */ /* 0x000fe4000b0f140b */
[----:B------:R-:W-:Y:S02]  /*12d0*/  IADD3 R48, P6, PT, R0, R57, RZ ;  /* 0x0000003900307210 */ /* 0x000fe40007fde0ff */
[----:B------:R-:W-:Y:S01]  /*12e0*/  ISETP.GE.AND P0, PT, R4, R3, PT ;  /* 0x000000030400720c */ /* 0x000fe20003f06270 */
[----:B------:R-:W-:Y:S01]  /*12f0*/  VIADD R3, R49, 0x8 ;  /* 0x0000000831037836 */ /* 0x000fe20000000000 */
[-C--:B------:R-:W-:Y:S02]  /*1300*/  LEA.HI.X.SX32 R61, R55, R44.reuse, 0x1, P5 ;  /* 0x0000002c373d7211 */ /* 0x080fe400028f0eff */
[----:B------:R-:W-:Y:S02]  /*1310*/  LEA.HI.X.SX32 R59, R57, R44, 0x1, P6 ;  /* 0x0000002c393b7211 */ /* 0x000fe400030f0eff */
[----:B------:R-:W-:-:S02]  /*1320*/  LEA R4, P5, R50, UR6, 0x2 ;  /* 0x0000000632047c11 */ /* 0x000fc4000f8a10ff */
[----:B------:R-:W-:Y:S01]  /*1330*/  LEA R6, P6, R48, UR6, 0x2 ;  /* 0x0000000630067c11 */ /* 0x000fe2000f8c10ff */
[----:B------:R-:W-:-:S12]  /*1340*/  @!P4 BRA `(.L_x_3) ;  /* 0x000000000028c947 */ /* 0x000fd80003800000 */
[----:B------:R-:W1:Y:S01]  /*1350*/  LDC.64 R46, c[0x0][0x390] ;  /* 0x0000e400ff2e7b82 */ /* 0x000e620000000a00 */
[----:B------:R-:W-:Y:S01]  /*1360*/  ISETP.GE.AND P4, PT, R3, R2, PT ;  /* 0x000000020300720c */ /* 0x000fe20003f86270 */
[----:B------:R-:W-:-:S12]  /*1370*/  IMAD.IADD R45, R0, 0x1, R5 ;  /* 0x00000001002d7824 */ /* 0x000fd800078e0205 */
[----:B------:R-:W-:Y:S02]  /*1380*/  @!P4 IMAD.IADD R51, R0, 0x1, R7 ;  /* 0x000000010033c824 */ /* 0x000fe400078e0207 */
[----:B-1----:R-:W-:-:S04]  /*1390*/  IMAD.WIDE R44, R45, 0x4, R46 ;  /* 0x000000042d2c7825 */ /* 0x002fc800078e022e */
[----:B------:R-:W-:Y:S01]  /*13a0*/  @!P4 IMAD.WIDE R46, R51, 0x4, R46 ;  /* 0x00000004332ec825 */ /* 0x000fe200078e022e */
[----:B0-----:R1:W-:Y:S04]  /*13b0*/  STG.E desc[UR8][R44.64], R36 ;  /* 0x000000242c007986 */ /* 0x0013e8000c101908 */
[----:B------:R1:W-:Y:S04]  /*13c0*/  STG.E desc[UR8][R44.64+0x4], R37 ;  /* 0x000004252c007986 */ /* 0x0003e8000c101908 */
[----:B------:R1:W-:Y:S04]  /*13d0*/  @!P4 STG.E desc[UR8][R46.64], R38 ;  /* 0x000000262e00c986 */ /* 0x0003e8000c101908 */
[----:B------:R1:W-:Y:S02]  /*13e0*/  @!P4 STG.E desc[UR8][R46.64+0x4], R39 ;  /* 0x000004272e00c986 */ /* 0x0003e4000c101908 */
.L_x_3:
[----:B0-----:R-:W-:Y:S05]  /*13f0*/  BSYNC.RECONVERGENT B0 ;  /* 0x0000000000007941 */ /* 0x001fea0003800200 */
.L_x_2:
[-C--:B------:R-:W-:Y:S01]  /*1400*/  ISETP.GE.OR P4, PT, R53, R2.reuse, P3 ;  /* 0x000000023500720c */ /* 0x080fe20001f86670 */
[----:B------:R-:W-:Y:S01]  /*1410*/  BSSY.RECONVERGENT B0, `(.L_x_4) ;  /* 0x000000f000007945 */ /* 0x000fe20003800200 */
[-C--:B------:R-:W-:Y:S02]  /*1420*/  ISETP.GE.OR P3, PT, R49, R2.reuse, P3 ;  /* 0x000000023100720c */ /* 0x080fe40001f66670 */
[----:B------:R-:W-:Y:S02]  /*1430*/  LEA.HI.X R5, R50, UR7, R61, 0x2, P5 ;  /* 0x0000000732057c11 */ /* 0x000fe4000a8f143d */
[----:B------:R-:W-:Y:S02]  /*1440*/  LEA.HI.X R7, R48, UR7, R59, 0x2, P6 ;  /* 0x0000000730077c11 */ /* 0x000fe4000b0f143b */
[CC--:B------:R-:W-:Y:S02]  /*1450*/  ISETP.GE.OR P5, PT, R53.reuse, R2.reuse, P2 ;  /* 0x000000023500720c */ /* 0x0c0fe400017a6670 */
[----:B------:R-:W-:-:S02]  /*1460*/  ISETP.GE.OR P6, PT, R53, R2, P1 ;  /* 0x000000023500720c */ /* 0x000fc40000fc6670 */
[-C--:B------:R-:W-:Y:S02]  /*1470*/  ISETP.GE.OR P0, PT, R53, R2.reuse, P0 ;  /* 0x000000023500720c */ /* 0x080fe40000706670 */
[CC--:B------:R-:W-:Y:S02]  /*1480*/  ISETP.GE.OR P2, PT, R49.reuse, R2.reuse, P2 ;  /* 0x000000023100720c */ /* 0x0c0fe40001746670 */
[----:B------:R-:W-:Y:S01]  /*1490*/  ISETP.GE.OR P1, PT, R49, R2, P1 ;  /* 0x000000023100720c */ /* 0x000fe20000f26670 */
[----:B------:R-:W-:-:S12]  /*14a0*/  @P3 BRA `(.L_x_5) ;  /* 0x0000000000143947 */ /* 0x000fd80003800000 */
[----:B------:R-:W-:Y:S01]  /*14b0*/  ISETP.GE.AND P3, PT, R3, R2, PT ;  /* 0x000000020300720c */ /* 0x000fe20003f66270 */
[----:B------:R0:W-:Y:S04]  /*14c0*/  STG.E desc[UR8][R8.64+0x20], R28 ;  /* 0x0000201c08007986 */ /* 0x0001e8000c101908 */
[----:B------:R0:W-:Y:S08]  /*14d0*/  STG.E desc[UR8][R8.64+0x24], R29 ;  /* 0x0000241d08007986 */ /* 0x0001f0000c101908 */
[----:B------:R0:W-:Y:S04]  /*14e0*/  @!P3 STG.E desc[UR8][R10.64+0x20], R30 ;  /* 0x0000201e0a00b986 */ /* 0x0001e8000c101908 */
[----:B------:R0:W-:Y:S02]  /*14f0*/  @!P3 STG.E desc[UR8][R10.64+0x24], R31 ;  /* 0x0000241f0a00b986 */ /* 0x0001e4000c101908 */
.L_x_5:
[----:B------:R-:W-:Y:S05]  /*1500*/  BSYNC.RECONVERGENT B0 ;  /* 0x0000000000007941 */ /* 0x000fea0003800200 */
.L_x_4:
[----:B------:R-:W-:Y:S04]  /*1510*/  BSSY.RECONVERGENT B0, `(.L_x_6) ;  /* 0x0000007000007945 */ /* 0x000fe80003800200 */
[----:B------:R-:W-:Y:S05]  /*1520*/  @P2 BRA `(.L_x_7) ;  /* 0x0000000000142947 */ /* 0x000fea0003800000 */
[----:B------:R-:W-:Y:S01]  /*1530*/  ISETP.GE.AND P2, PT, R3, R2, PT ;  /* 0x000000020300720c */ /* 0x000fe20003f46270 */
[----:B------:R2:W-:Y:S04]  /*1540*/  STG.E desc[UR8][R8.64+0x40], R20 ;  /* 0x0000401408007986 */ /* 0x0005e8000c101908 */
[----:B------:R2:W-:Y:S08]  /*1550*/  STG.E desc[UR8][R8.64+0x44], R21 ;  /* 0x0000441508007986 */ /* 0x0005f0000c101908 */
[----:B------:R2:W-:Y:S04]  /*1560*/  @!P2 STG.E desc[UR8][R10.64+0x40], R22 ;  /* 0x000040160a00a986 */ /* 0x0005e8000c101908 */
[----:B------:R2:W-:Y:S02]  /*1570*/  @!P2 STG.E desc[UR8][R10.64+0x44], R23 ;  /* 0x000044170a00a986 */ /* 0x0005e4000c101908 */
.L_x_7:
[----:B------:R-:W-:Y:S05]  /*1580*/  BSYNC.RECONVERGENT B0 ;  /* 0x0000000000007941 */ /* 0x000fea0003800200 */
.L_x_6:
[----:B------:R-:W-:Y:S04]  /*1590*/  BSSY.RECONVERGENT B0, `(.L_x_8) ;  /* 0x0000007000007945 */ /* 0x000fe80003800200 */
[----:B------:R-:W-:Y:S05]  /*15a0*/  @P1 BRA `(.L_x_9) ;  /* 0x0000000000141947 */ /* 0x000fea0003800000 */
[----:B------:R-:W-:Y:S01]  /*15b0*/  ISETP.GE.AND P1, PT, R3, R2, PT ;  /* 0x000000020300720c */ /* 0x000fe20003f26270 */
[----:B------:R3:W-:Y:S04]  /*15c0*/  STG.E desc[UR8][R8.64+0x60], R16 ;  /* 0x0000601008007986 */ /* 0x0007e8000c101908 */
[----:B------:R3:W-:Y:S08]  /*15d0*/  STG.E desc[UR8][R8.64+0x64], R17 ;  /* 0x0000641108007986 */ /* 0x0007f0000c101908 */
[----:B------:R3:W-:Y:S04]  /*15e0*/  @!P1 STG.E desc[UR8][R10.64+0x60], R18 ;  /* 0x000060120a009986 */ /* 0x0007e8000c101908 */
[----:B------:R3:W-:Y:S02]  /*15f0*/  @!P1 STG.E desc[UR8][R10.64+0x64], R19 ;  /* 0x000064130a009986 */ /* 0x0007e4000c101908 */
.L_x_9:
[----:B------:R-:W-:Y:S05]  /*1600*/  BSYNC.RECONVERGENT B0 ;  /* 0x0000000000007941 */ /* 0x000fea0003800200 */
.L_x_8:
[----:B------:R-:W-:Y:S01]  /*1610*/  BSSY.RECONVERGENT B0, `(.L_x_10) ;  /* 0x000000d000007945 */ /* 0x000fe20003800200 */
[----:B------:R-:W-:-:S03]  /*1620*/  VIADD R49, R49, 0x18 ;  /* 0x0000001831317836 */ /* 0x000fc60000000000 */
[----:B------:R-:W-:Y:S05]  /*1630*/  @P0 BRA `(.L_x_11) ;  /* 0x0000000000280947 */ /* 0x000fea0003800000 */
[----:B0-23--:R-:W0:Y:S01]  /*1640*/  LDC.64 R10, c[0x0][0x390] ;  /* 0x0000e400ff0a7b82 */ /* 0x00de220000000a00 */
[----:B------:R-:W-:Y:S01]  /*1650*/  ISETP.GE.AND P0, PT, R49, R2, PT ;  /* 0x000000023100720c */ /* 0x000fe20003f06270 */
[----:B------:R-:W-:-:S12]  /*1660*/  IMAD.IADD R9, R0, 0x1, R55 ;  /* 0x0000000100097824 */ /* 0x000fd800078e0237 */
[----:B------:R-:W-:Y:S02]  /*1670*/  @!P0 IMAD.IADD R57, R0, 0x1, R57 ;  /* 0x0000000100398824 */ /* 0x000fe400078e0239 */
[----:B0-----:R-:W-:-:S04]  /*1680*/  IMAD.WIDE R8, R9, 0x4, R10 ;  /* 0x0000000409087825 */ /* 0x001fc800078e020a */
[----:B------:R-:W-:Y:S01]  /*1690*/  @!P0 IMAD.WIDE R10, R57, 0x4, R10 ;  /* 0x00000004390a8825 */ /* 0x000fe200078e020a */
[----:B------:R4:W-:Y:S04]  /*16a0*/  STG.E desc[UR8][R8.64], R32 ;  /* 0x0000002008007986 */ /* 0x0009e8000c101908 */
[----:B------:R4:W-:Y:S04]  /*16b0*/  STG.E desc[UR8][R8.64+0x4], R33 ;  /* 0x0000042108007986 */ /* 0x0009e8000c101908 */
[----:B------:R4:W-:Y:S04]  /*16c0*/  @!P0 STG.E desc[UR8][R10.64], R34 ;  /* 0x000000220a008986 */ /* 0x0009e8000c101908 */
[----:B------:R4:W-:Y:S02]  /*16d0*/  @!P0 STG.E desc[UR8][R10.64+0x4], R35 ;  /* 0x000004230a008986 */ /* 0x0009e4000c101908 */
.L_x_11:
[----:B------:R-:W-:Y:S05]  /*16e0*/  BSYNC.RECONVERGENT B0 ;  /* 0x0000000000007941 */ /* 0x000fea0003800200 */
.L_x_10:
[----:B------:R-:W-:Y:S04]  /*16f0*/  BSSY.RECONVERGENT B0, `(.L_x_12) ;  /* 0x0000007000007945 */ /* 0x000fe80003800200 */
[----:B------:R-:W-:Y:S05]  /*1700*/  @P4 BRA `(.L_x_13) ;  /* 0x0000000000144947 */ /* 0x000fea0003800000 */
[----:B------:R-:W-:Y:S01]  /*1710*/  ISETP.GE.AND P0, PT, R49, R2, PT ;  /* 0x000000023100720c */ /* 0x000fe20003f06270 */
[----:B------:R0:W-:Y:S04]  /*1720*/  STG.E desc[UR8][R4.64+0x20], R24 ;  /* 0x0000201804007986 */ /* 0x0001e8000c101908 */
[----:B------:R0:W-:Y:S08]  /*1730*/  STG.E desc[UR8][R4.64+0x24], R25 ;  /* 0x0000241904007986 */ /* 0x0001f0000c101908 */
[----:B------:R0:W-:Y:S04]  /*1740*/  @!P0 STG.E desc[UR8][R6.64+0x20], R26 ;  /* 0x0000201a06008986 */ /* 0x0001e8000c101908 */
[----:B------:R0:W-:Y:S02]  /*1750*/  @!P0 STG.E desc[UR8][R6.64+0x24], R27 ;  /* 0x0000241b06008986 */ /* 0x0001e4000c101908 */
.L_x_13:
[----:B------:R-:W-:Y:S05]  /*1760*/  BSYNC.RECONVERGENT B0 ;  /* 0x0000000000007941 */ /* 0x000fea0003800200 */
.L_x_12:
[----:B------:R-:W-:Y:S04]  /*1770*/  BSSY.RECONVERGENT B0, `(.L_x_14) ;  /* 0x0000007000007945 */ /* 0x000fe80003800200 */
[----:B------:R-:W-:Y:S05]  /*1780*/  @P5 BRA `(.L_x_15) ;  /* 0x0000000000145947 */ /* 0x000fea0003800000 */
[----:B------:R-:W-:Y:S01]  /*1790*/  ISETP.GE.AND P0, PT, R49, R2, PT ;  /* 0x000000023100720c */ /* 0x000fe20003f06270 */
[----:B------:R0:W-:Y:S04]  /*17a0*/  STG.E desc[UR8][R4.64+0x40], R12 ;  /* 0x0000400c04007986 */ /* 0x0001e8000c101908 */
[----:B------:R0:W-:Y:S08]  /*17b0*/  STG.E desc[UR8][R4.64+0x44], R13 ;  /* 0x0000440d04007986 */ /* 0x0001f0000c101908 */
[----:B------:R0:W-:Y:S04]  /*17c0*/  @!P0 STG.E desc[UR8][R6.64+0x40], R14 ;  /* 0x0000400e06008986 */ /* 0x0001e8000c101908 */
[----:B------:R0:W-:Y:S02]  /*17d0*/  @!P0 STG.E desc[UR8][R6.64+0x44], R15 ;  /* 0x0000440f06008986 */ /* 0x0001e4000c101908 */
.L_x_15:
[----:B------:R-:W-:Y:S05]  /*17e0*/  BSYNC.RECONVERGENT B0 ;  /* 0x0000000000007941 */ /* 0x000fea0003800200 */
.L_x_14:
[----:B------:R-:W-:Y:S05]  /*17f0*/  @P6 EXIT ;  /* 0x000000000000694d */ /* 0x000fea0003800000 */
[----:B------:R-:W-:Y:S01]  /*1800*/  ISETP.GE.AND P0, PT, R49, R2, PT ;  /* 0x000000023100720c */ /* 0x000fe20003f06270 */
[----:B------:R0:W-:Y:S04]  /*1810*/  STG.E desc[UR8][R4.64+0x60], R40 ;  /* 0x0000602804007986 */ /* 0x0001e8000c101908 */
[----:B------:R0:W-:Y:S08]  /*1820*/  STG.E desc[UR8][R4.64+0x64], R41 ;  /* 0x0000642904007986 */ /* 0x0001f0000c101908 */
[----:B------:R-:W-:Y:S05]  /*1830*/  @P0 EXIT ;  /* 0x000000000000094d */ /* 0x000fea0003800000 */
[----:B------:R-:W-:Y:S04]  /*1840*/  STG.E desc[UR8][R6.64+0x60], R42 ;  /* 0x0000602a06007986 */ /* 0x000fe8000c101908 */
[----:B------:R-:W-:Y:S01]  /*1850*/  STG.E desc[UR8][R6.64+0x64], R43 ;  /* 0x0000642b06007986 */ /* 0x000fe2000c101908 */
[----:B------:R-:W-:Y:S05]  /*1860*/  EXIT ;  /* 0x000000000000794d */ /* 0x000fea0003800000 */
.L_x_16:
[----:B------:R-:W-:-:S00]  /*1870*/  BRA `(.L_x_16) ;  /* 0xfffffffc00fc7947 */ /* 0x000fc0000383ffff */
[----:B------:R-:W-:-:S00]  /*1880*/  NOP ;  /* 0x0000000000007918 */ /* 0x000fc00000000000 */
[----:B------:R-:W-:-:S00]  /*1890*/  NOP ;  /* 0x0000000000007918 */ /* 0x000fc00000000000 */
[----:B------:R-:W-:-:S00]  /*18a0*/  NOP ;  /* 0x0000000000007918 */ /* 0x000fc00000000000 */
[----:B------:R-:W-:-:S00]  /*18b0*/  NOP ;  /* 0x0000000000007918 */ /* 0x000fc00000000000 */
[----:B------:R-:W-:-:S00]  /*18c0*/  NOP ;  /* 0x0000000000007918 */ /* 0x000fc00000000000 */
[----:B------:R-:W-:-:S00]  /*18d0*/  NOP ;  /* 0x0000000000007918 */ /* 0x000fc00000000000 */
[----:B------:R-:W-:-:S00]  /*18e0*/  NOP ;  /* 0x0000000000007918 */ /* 0x000fc00000000000 */
[----:B------:R-:W-:-:S00]  /*18f0*/  NOP ;  /* 0x0000000000007918 */ /* 0x000fc00000000000 */
.L_x_17:


//--------------------- .nv.shared.gemm_ptx_single_warp --------------------------
	.section	.nv.shared.gemm_ptx_single_warp,"aw",@nobits
	.sectionflags	@""
	.align	16
.nv.shared.gemm_ptx_single_warp:
	.zero		3072


//--------------------- .nv.shared.reserved.0     --------------------------
	.section	.nv.shared.reserved.0,"aw",@nobits
	.weak		__nv_reservedSMEM_offset_0_alias
	.size		__nv_reservedSMEM_offset_0_alias, 0, 64
	.other		__nv_reservedSMEM_offset_0_alias,@"STO_CUDA_RESERVED_SHARED STV_DEFAULT"
__nv_reservedSMEM_offset_0_alias:
	.zero		0
	.zero		64


//--------------------- .nv.constant0.gemm_ptx_single_warp --------------------------
	.section	.nv.constant0.gemm_ptx_single_warp,"a",@progbits
	.sectionflags	@""
	.align	4
.nv.constant0.gemm_ptx_single_warp:
	.zero		932


//--------------------- SYMBOLS --------------------------

	.type		.nv.reservedSmem.offset0,@object
	.size		.nv.reservedSmem.offset0,0x4
	.type		.nv.reservedSmem.cap,@object
	.size		.nv.reservedSmem.cap,0x4
